// auto-generated by cutlass_sweep.gemm — config: {"arch": "sm_90", "cluster_m": 1, "cluster_n": 1, "dtype": "e4m3", "dtype_b": "e4m3", "layout": "nt", "stages": 7, "tile_k": 64, "tile_m": 128, "tile_n": 128}
#include "cutlass/cutlass.h"
#include "cutlass/gemm/collective/collective_builder.hpp"
#include "cutlass/gemm/device/gemm_universal_adapter.h"
#include "cutlass/gemm/kernel/gemm_universal.hpp"
#include "cutlass/epilogue/collective/collective_builder.hpp"

using ElemA = cutlass::float_e4m3_t;
using ElemB = cutlass::float_e4m3_t;
using ElemCD = cutlass::float_e4m3_t;
using Acc  = float;
using TileShape    = cute::Shape<cute::_128, cute::_128, cute::_64>;
using ClusterShape = cute::Shape<cute::_1, cute::_1, cute::_1>;

using CollectiveEpilogue = typename cutlass::epilogue::collective::CollectiveBuilder<
    cutlass::arch::Sm90, cutlass::arch::OpClassTensorOp,
    TileShape, ClusterShape,
    cutlass::epilogue::collective::EpilogueTileAuto,
    Acc, Acc,
    ElemCD, cutlass::layout::RowMajor, 128 / cutlass::sizeof_bits<ElemCD>::value,
    ElemCD, cutlass::layout::RowMajor, 128 / cutlass::sizeof_bits<ElemCD>::value,
    cutlass::epilogue::collective::EpilogueScheduleAuto
  >::CollectiveOp;

using CollectiveMainloop = typename cutlass::gemm::collective::CollectiveBuilder<
    cutlass::arch::Sm90, cutlass::arch::OpClassTensorOp,
    ElemA, cutlass::layout::RowMajor, 128 / cutlass::sizeof_bits<ElemA>::value,
    ElemB, cutlass::layout::ColumnMajor, 128 / cutlass::sizeof_bits<ElemB>::value,
    Acc,
    TileShape, ClusterShape,
    cutlass::gemm::collective::StageCount<7>,
    cutlass::gemm::collective::KernelScheduleAuto
  >::CollectiveOp;

using GemmKernel = cutlass::gemm::kernel::GemmUniversal<
    cute::Shape<int,int,int,int>,
    CollectiveMainloop,
    CollectiveEpilogue
>;
using Gemm = cutlass::gemm::device::GemmUniversalAdapter<GemmKernel>;

// Force the device kernel symbol into the cubin without needing a host main.
auto* _anchor = &cutlass::device_kernel<GemmKernel>;


// ===== COMPILED SASS (sm_90a) =====

	.target	sm_90a

	.elftype	@"ET_EXEC"


//--------------------- .note.nv.tkinfo           --------------------------
	.section	.note.nv.tkinfo,"",@"SHT_NOTE"
	.sectionflags	@"SHF_NOTE_NV_TKINFO"
	.tkinfo
        /*0018*/ 	.word	0x00000002
        /*0030*/ 	.string	""
        /*0030*/ 	.string	"ptxas"
        /*0030*/ 	.string	"Cuda compilation tools, release 13.0, V13.0.88"
        /*0030*/ 	.string	"Build cuda_13.0.r13.0/compiler.36424714_0"
        /*0030*/ 	.string	"-arch sm_90a -m 64 "



//--------------------- .note.nv.cuinfo           --------------------------
	.section	.note.nv.cuinfo,"",@"SHT_NOTE"
	.sectionflags	@"SHF_NOTE_NV_CUINFO"
        /*0018*/ 	.short	0x0002
        /*001a*/ 	.short	0x005a
        /*001c*/ 	.short	0x0082
	.zero		2


//--------------------- .nv.info                  --------------------------
	.section	.nv.info,"",@"SHT_CUDA_INFO"
	.align	4


	//----- nvinfo : EIATTR_REGCOUNT
	.align		4
        /*0000*/ 	.byte	0x04, 0x2f
        /*0002*/ 	.short	(.L_12 - .L_11)
	.align		4
.L_11:
        /*0004*/ 	.word	index@(_ZN7cutlass13device_kernelINS_4gemm6kernel13GemmUniversalIN4cute5tupleIJiiiiEEENS1_10collective13CollectiveMmaINS1_37MainloopSm90TmaGmmaWarpSpecializedFP8ILi7ENS5_IJNS4_1CILi1EEESB_SB_EEENS1_35KernelTmaWarpSpecializedCooperativeEEENS5_IJNSA_ILi128EEESF_NSA_ILi64EEEEEENS_12float_e4m3_tENS5_IJlSB_lEEESI_SJ_NS4_8TiledMMAINS4_8MMA_AtomIJNS4_4SM904GMMA31MMA_64x128x32_F32E4M3E4M3_SS_TNILNSN_7ScaleInE1ELSP_1EEEEEENS4_6LayoutINS5_IJNSA_ILi2EEESB_SB_EEENS5_IJSB_NSA_ILi0EEESV_EEEEENS5_IJNS4_10UnderscoreESY_SY_EEEEENS4_13SM90_TMA_LOADENS4_14ComposedLayoutINS4_7SwizzleILi2ELi4ELi3EEENS4_18smem_ptr_flag_bitsILi8EEENSS_INS5_IJNSA_ILi8EEESG_EEENS5_IJSG_SB_EEEEEEEvNS4_8identityES11_S1B_vS1C_EENS_8epilogue10collective6detail29Sm90TmaWarpSpecializedAdapterINS1F_15DefaultEpilogueISI_SJ_SJ_NS1E_6thread17LinearCombinationISI_Li1EffLNS1J_9ScaleType4KindE0ELNS_15FloatRoundStyleE2ESI_EENS1_15EpilogueDefaultEEEEEvvEEEEvNT_6ParamsE)
        /*0008*/ 	.word	0x000000a8


	//----- nvinfo : EIATTR_FRAME_SIZE
	.align		4
.L_12:
        /*000c*/ 	.byte	0x04, 0x11
        /*000e*/ 	.short	(.L_14 - .L_13)
	.align		4
.L_13:
        /*0010*/ 	.word	index@(_ZN7cutlass13device_kernelINS_4gemm6kernel13GemmUniversalIN4cute5tupleIJiiiiEEENS1_10collective13CollectiveMmaINS1_37MainloopSm90TmaGmmaWarpSpecializedFP8ILi7ENS5_IJNS4_1CILi1EEESB_SB_EEENS1_35KernelTmaWarpSpecializedCooperativeEEENS5_IJNSA_ILi128EEESF_NSA_ILi64EEEEEENS_12float_e4m3_tENS5_IJlSB_lEEESI_SJ_NS4_8TiledMMAINS4_8MMA_AtomIJNS4_4SM904GMMA31MMA_64x128x32_F32E4M3E4M3_SS_TNILNSN_7ScaleInE1ELSP_1EEEEEENS4_6LayoutINS5_IJNSA_ILi2EEESB_SB_EEENS5_IJSB_NSA_ILi0EEESV_EEEEENS5_IJNS4_10UnderscoreESY_SY_EEEEENS4_13SM90_TMA_LOADENS4_14ComposedLayoutINS4_7SwizzleILi2ELi4ELi3EEENS4_18smem_ptr_flag_bitsILi8EEENSS_INS5_IJNSA_ILi8EEESG_EEENS5_IJSG_SB_EEEEEEEvNS4_8identityES11_S1B_vS1C_EENS_8epilogue10collective6detail29Sm90TmaWarpSpecializedAdapterINS1F_15DefaultEpilogueISI_SJ_SJ_NS1E_6thread17LinearCombinationISI_Li1EffLNS1J_9ScaleType4KindE0ELNS_15FloatRoundStyleE2ESI_EENS1_15EpilogueDefaultEEEEEvvEEEEvNT_6ParamsE)
        /*0014*/ 	.word	0x00000000


	//----- nvinfo : EIATTR_MIN_STACK_SIZE
	.align		4
.L_14:
        /*0018*/ 	.byte	0x04, 0x12
        /*001a*/ 	.short	(.L_16 - .L_15)
	.align		4
.L_15:
        /*001c*/ 	.word	index@(_ZN7cutlass13device_kernelINS_4gemm6kernel13GemmUniversalIN4cute5tupleIJiiiiEEENS1_10collective13CollectiveMmaINS1_37MainloopSm90TmaGmmaWarpSpecializedFP8ILi7ENS5_IJNS4_1CILi1EEESB_SB_EEENS1_35KernelTmaWarpSpecializedCooperativeEEENS5_IJNSA_ILi128EEESF_NSA_ILi64EEEEEENS_12float_e4m3_tENS5_IJlSB_lEEESI_SJ_NS4_8TiledMMAINS4_8MMA_AtomIJNS4_4SM904GMMA31MMA_64x128x32_F32E4M3E4M3_SS_TNILNSN_7ScaleInE1ELSP_1EEEEEENS4_6LayoutINS5_IJNSA_ILi2EEESB_SB_EEENS5_IJSB_NSA_ILi0EEESV_EEEEENS5_IJNS4_10UnderscoreESY_SY_EEEEENS4_13SM90_TMA_LOADENS4_14ComposedLayoutINS4_7SwizzleILi2ELi4ELi3EEENS4_18smem_ptr_flag_bitsILi8EEENSS_INS5_IJNSA_ILi8EEESG_EEENS5_IJSG_SB_EEEEEEEvNS4_8identityES11_S1B_vS1C_EENS_8epilogue10collective6detail29Sm90TmaWarpSpecializedAdapterINS1F_15DefaultEpilogueISI_SJ_SJ_NS1E_6thread17LinearCombinationISI_Li1EffLNS1J_9ScaleType4KindE0ELNS_15FloatRoundStyleE2ESI_EENS1_15EpilogueDefaultEEEEEvvEEEEvNT_6ParamsE)
        /*0020*/ 	.word	0x00000000
.L_16:


//--------------------- .nv.compat                --------------------------
	.section	.nv.compat,"",@"SHT_CUDA_COMPAT_INFO"
	.align	4
        /*0000*/ 	.byte	0x02, 0x09, 0x01, 0x00, 0x02, 0x02, 0x04, 0x00, 0x02, 0x05, 0x05, 0x00, 0x03, 0x07, 0x01, 0x01
        /*0010*/ 	.byte	0x02, 0x03, 0x01, 0x00, 0x02, 0x06, 0x01, 0x00, 0x04, 0x0b, 0x08, 0x00, 0x00, 0x00, 0x00, 0x00
        /*0020*/ 	.byte	0x00, 0x00, 0x00, 0x00


//--------------------- .nv.info._ZN7cutlass13device_kernelINS_4gemm6kernel13GemmUniversalIN4cute5tupleIJiiiiEEENS1_10collective13CollectiveMmaINS1_37MainloopSm90TmaGmmaWarpSpecializedFP8ILi7ENS5_IJNS4_1CILi1EEESB_SB_EEENS1_35KernelTmaWarpSpecializedCooperativeEEENS5_IJNSA_ILi128EEESF_NSA_ILi64EEEEEENS_12float_e4m3_tENS5_IJlSB_lEEESI_SJ_NS4_8TiledMMAINS4_8MMA_AtomIJNS4_4SM904GMMA31MMA_64x128x32_F32E4M3E4M3_SS_TNILNSN_7ScaleInE1ELSP_1EEEEEENS4_6LayoutINS5_IJNSA_ILi2EEESB_SB_EEENS5_IJSB_NSA_ILi0EEESV_EEEEENS5_IJNS4_10UnderscoreESY_SY_EEEEENS4_13SM90_TMA_LOADENS4_14ComposedLayoutINS4_7SwizzleILi2ELi4ELi3EEENS4_18smem_ptr_flag_bitsILi8EEENSS_INS5_IJNSA_ILi8EEESG_EEENS5_IJSG_SB_EEEEEEEvNS4_8identityES11_S1B_vS1C_EENS_8epilogue10collective6detail29Sm90TmaWarpSpecializedAdapterINS1F_15DefaultEpilogueISI_SJ_SJ_NS1E_6thread17LinearCombinationISI_Li1EffLNS1J_9ScaleType4KindE0ELNS_15FloatRoundStyleE2ESI_EENS1_15EpilogueDefaultEEEEEvvEEEEvNT_6ParamsE --------------------------
	.section	.nv.info._ZN7cutlass13device_kernelINS_4gemm6kernel13GemmUniversalIN4cute5tupleIJiiiiEEENS1_10collective13CollectiveMmaINS1_37MainloopSm90TmaGmmaWarpSpecializedFP8ILi7ENS5_IJNS4_1CILi1EEESB_SB_EEENS1_35KernelTmaWarpSpecializedCooperativeEEENS5_IJNSA_ILi128EEESF_NSA_ILi64EEEEEENS_12float_e4m3_tENS5_IJlSB_lEEESI_SJ_NS4_8TiledMMAINS4_8MMA_AtomIJNS4_4SM904GMMA31MMA_64x128x32_F32E4M3E4M3_SS_TNILNSN_7ScaleInE1ELSP_1EEEEEENS4_6LayoutINS5_IJNSA_ILi2EEESB_SB_EEENS5_IJSB_NSA_ILi0EEESV_EEEEENS5_IJNS4_10UnderscoreESY_SY_EEEEENS4_13SM90_TMA_LOADENS4_14ComposedLayoutINS4_7SwizzleILi2ELi4ELi3EEENS4_18smem_ptr_flag_bitsILi8EEENSS_INS5_IJNSA_ILi8EEESG_EEENS5_IJSG_SB_EEEEEEEvNS4_8identityES11_S1B_vS1C_EENS_8epilogue10collective6detail29Sm90TmaWarpSpecializedAdapterINS1F_15DefaultEpilogueISI_SJ_SJ_NS1E_6thread17LinearCombinationISI_Li1EffLNS1J_9ScaleType4KindE0ELNS_15FloatRoundStyleE2ESI_EENS1_15EpilogueDefaultEEEEEvvEEEEvNT_6ParamsE,"",@"SHT_CUDA_INFO"
	.sectionflags	@""
	.align	4


	//----- nvinfo : EIATTR_CUDA_API_VERSION
	.align		4
        /*0000*/ 	.byte	0x04, 0x37
        /*0002*/ 	.short	(.L_18 - .L_17)
.L_17:
        /*0004*/ 	.word	0x00000082


	//----- nvinfo : EIATTR_KPARAM_INFO
	.align		4
.L_18:
        /*0008*/ 	.byte	0x04, 0x17
        /*000a*/ 	.short	(.L_20 - .L_19)
.L_19:
        /*000c*/ 	.word	0x00000000
        /*0010*/ 	.short	0x0000
        /*0012*/ 	.short	0x0070
        /*0014*/ 	.byte	0x00, 0xf0, 0x01, 0x10


	//----- nvinfo : EIATTR_SPARSE_MMA_MASK
	.align		4
.L_20:
        /*0018*/ 	.byte	0x03, 0x50
        /*001a*/ 	.short	0x0000


	//----- nvinfo : EIATTR_MAXREG_COUNT
	.align		4
        /*001c*/ 	.byte	0x03, 0x1b
        /*001e*/ 	.short	0x00a8


	//----- nvinfo : EIATTR_NUM_BARRIERS
	.align		4
        /*0020*/ 	.byte	0x02, 0x4c
        /*0022*/ 	.byte	0x01
	.zero		1


	//----- nvinfo : EIATTR_MERCURY_ISA_VERSION
	.align		4
        /*0024*/ 	.byte	0x03, 0x5f
        /*0026*/ 	.short	0x0101


	//----- nvinfo : EIATTR_INT_WARP_WIDE_INSTR_OFFSETS
	.align		4
        /*0028*/ 	.byte	0x04, 0x31
        /*002a*/ 	.short	(.L_22 - .L_21)


	//   ....[0]....
.L_21:
        /*002c*/ 	.word	0x00000430


	//   ....[1]....
        /*0030*/ 	.word	0x00000440


	//   ....[2]....
        /*0034*/ 	.word	0x00000530


	//----- nvinfo : EIATTR_COOP_GROUP_MASK_REGIDS
	.align		4
.L_22:
        /*0038*/ 	.byte	0x04, 0x29
        /*003a*/ 	.short	(.L_24 - .L_23)


	//   ....[0]....
.L_23:
        /*003c*/ 	.word	0xffffffff


	//   ....[1]....
        /*0040*/ 	.word	0xffffffff


	//   ....[2]....
        /*0044*/ 	.word	0xffffffff


	//   ....[3]....
        /*0048*/ 	.word	0xffffffff


	//   ....[4]....
        /*004c*/ 	.word	0xffffffff


	//----- nvinfo : EIATTR_COOP_GROUP_INSTR_OFFSETS
	.align		4
.L_24:
        /*0050*/ 	.byte	0x04, 0x28
        /*0052*/ 	.short	(.L_26 - .L_25)


	//   ....[0]....
.L_25:
        /*0054*/ 	.word	0x00000060


	//   ....[1]....
        /*0058*/ 	.word	0x00000070


	//   ....[2]....
        /*005c*/ 	.word	0x00000130


	//   ....[3]....
        /*0060*/ 	.word	0x00000320


	//   ....[4]....
        /*0064*/ 	.word	0x00001020


	//----- nvinfo : EIATTR_REG_RECONFIG
	.align		4
.L_26:
        /*0068*/ 	.byte	0x01, 0x54
	.zero		2


	//----- nvinfo : EIATTR_MBARRIER_INSTR_OFFSETS
	.align		4
        /*006c*/ 	.byte	0x04, 0x39
        /*006e*/ 	.short	(.L_28 - .L_27)


	//   ....[0]....
.L_27:
        /*0070*/ 	.word	0x00000230
        /*0074*/ 	.word	0x000000ff
        /*0078*/ 	.word	0x00000000
        /*007c*/ 	.short	0x0100
        /*007e*/ 	.byte	0x08
	.zero		1


	//   ....[1]....
        /*0080*/ 	.word	0x00000240
        /*0084*/ 	.word	0x000000ff
        /*0088*/ 	.word	0x00000038
        /*008c*/ 	.short	0x0100
        /*008e*/ 	.byte	0x08
	.zero		1


	//   ....[2]....
        /*0090*/ 	.word	0x00000250
        /*0094*/ 	.word	0x000000ff
        /*0098*/ 	.word	0x00000008
        /*009c*/ 	.short	0x0100
        /*009e*/ 	.byte	0x08
	.zero		1


	//   ....[3]....
        /*00a0*/ 	.word	0x00000260
        /*00a4*/ 	.word	0x000000ff
        /*00a8*/ 	.word	0x00000040
        /*00ac*/ 	.short	0x0100
        /*00ae*/ 	.byte	0x08
	.zero		1


	//   ....[4]....
        /*00b0*/ 	.word	0x00000270
        /*00b4*/ 	.word	0x000000ff
        /*00b8*/ 	.word	0x00000010
        /*00bc*/ 	.short	0x0100
        /*00be*/ 	.byte	0x08
	.zero		1


	//   ....[5]....
        /*00c0*/ 	.word	0x00000280
        /*00c4*/ 	.word	0x000000ff
        /*00c8*/ 	.word	0x00000048
        /*00cc*/ 	.short	0x0100
        /*00ce*/ 	.byte	0x08
	.zero		1


	//   ....[6]....
        /*00d0*/ 	.word	0x00000290
        /*00d4*/ 	.word	0x000000ff
        /*00d8*/ 	.word	0x00000018
        /*00dc*/ 	.short	0x0100
        /*00de*/ 	.byte	0x08
	.zero		1


	//   ....[7]....
        /*00e0*/ 	.word	0x000002a0
        /*00e4*/ 	.word	0x000000ff
        /*00e8*/ 	.word	0x00000050
        /*00ec*/ 	.short	0x0100
        /*00ee*/ 	.byte	0x08
	.zero		1


	//   ....[8]....
        /*00f0*/ 	.word	0x000002b0
        /*00f4*/ 	.word	0x000000ff
        /*00f8*/ 	.word	0x00000020
        /*00fc*/ 	.short	0x0100
        /*00fe*/ 	.byte	0x08
	.zero		1


	//   ....[9]....
        /*0100*/ 	.word	0x000002c0
        /*0104*/ 	.word	0x000000ff
        /*0108*/ 	.word	0x00000058
        /*010c*/ 	.short	0x0100
        /*010e*/ 	.byte	0x08
	.zero		1


	//   ....[10]....
        /*0110*/ 	.word	0x000002d0
        /*0114*/ 	.word	0x000000ff
        /*0118*/ 	.word	0x00000028
        /*011c*/ 	.short	0x0100
        /*011e*/ 	.byte	0x08
	.zero		1


	//   ....[11]....
        /*0120*/ 	.word	0x000002e0
        /*0124*/ 	.word	0x000000ff
        /*0128*/ 	.word	0x00000060
        /*012c*/ 	.short	0x0100
        /*012e*/ 	.byte	0x08
	.zero		1


	//   ....[12]....
        /*0130*/ 	.word	0x000002f0
        /*0134*/ 	.word	0x000000ff
        /*0138*/ 	.word	0x00000030
        /*013c*/ 	.short	0x0100
        /*013e*/ 	.byte	0x08
	.zero		1


	//   ....[13]....
        /*0140*/ 	.word	0x00000300
        /*0144*/ 	.word	0x000000ff
        /*0148*/ 	.word	0x00000068
        /*014c*/ 	.short	0x0100
        /*014e*/ 	.byte	0x08
	.zero		1


	//   ....[14]....
        /*0150*/ 	.word	0x00000580
        /*0154*/ 	.word	0x000000ff
        /*0158*/ 	.word	0x00000080
        /*015c*/ 	.short	0x0100
        /*015e*/ 	.byte	0x06
	.zero		1


	//   ....[15]....
        /*0160*/ 	.word	0x000005e0
        /*0164*/ 	.word	0x000000ff
        /*0168*/ 	.word	0x00000088
        /*016c*/ 	.short	0x0100
        /*016e*/ 	.byte	0x06
	.zero		1


	//   ....[16]....
        /*0170*/ 	.word	0x00001550
        /*0174*/ 	.word	0x000000ff
        /*0178*/ 	.word	0x00000000
        /*017c*/ 	.short	0x010a
        /*017e*/ 	.byte	0x06
	.zero		1


	//   ....[17]....
        /*0180*/ 	.word	0x00001590
        /*0184*/ 	.word	0x000000ff
        /*0188*/ 	.word	0x00000000
        /*018c*/ 	.short	0x010a
        /*018e*/ 	.byte	0x06
	.zero		1


	//   ....[18]....
        /*0190*/ 	.word	0x00001ec0
        /*0194*/ 	.word	0x000000ff
        /*0198*/ 	.word	0x00000000
        /*019c*/ 	.short	0x010a
        /*019e*/ 	.byte	0x0c
	.zero		1


	//   ....[19]....
        /*01a0*/ 	.word	0x00001f00
        /*01a4*/ 	.word	0x000000ff
        /*01a8*/ 	.word	0x00000000
        /*01ac*/ 	.short	0x010a
        /*01ae*/ 	.byte	0x0c
	.zero		1


	//   ....[20]....
        /*01b0*/ 	.word	0x00002530
        /*01b4*/ 	.word	0x000000ff
        /*01b8*/ 	.word	0x00000000
        /*01bc*/ 	.short	0x0101
        /*01be*/ 	.byte	0x08
	.zero		1


	//   ....[21]....
        /*01c0*/ 	.word	0x00002ba0
        /*01c4*/ 	.word	0x000000ff
        /*01c8*/ 	.word	0x00000000
        /*01cc*/ 	.short	0x0101
        /*01ce*/ 	.byte	0x06
	.zero		1


	//   ....[22]....
        /*01d0*/ 	.word	0x00008550
        /*01d4*/ 	.word	0x00000013
        /*01d8*/ 	.word	0x00000038
        /*01dc*/ 	.short	0x010a
        /*01de*/ 	.byte	0x3f
	.zero		1


	//   ....[23]....
        /*01e0*/ 	.word	0x00008910
        /*01e4*/ 	.word	0x00000008
        /*01e8*/ 	.word	0x00000088
        /*01ec*/ 	.short	0x0101
        /*01ee*/ 	.byte	0x3f
	.zero		1


	//   ....[24]....
        /*01f0*/ 	.word	0x00009000
        /*01f4*/ 	.word	0x00000006
        /*01f8*/ 	.word	0x00000000
        /*01fc*/ 	.short	0x010a
        /*01fe*/ 	.byte	0x3f
	.zero		1


	//   ....[25]....
        /*0200*/ 	.word	0x00009080
        /*0204*/ 	.word	0x00000007
        /*0208*/ 	.word	0x00000000
        /*020c*/ 	.short	0x010a
        /*020e*/ 	.byte	0x3f
	.zero		1


	//   ....[26]....
        /*0210*/ 	.word	0x00009110
        /*0214*/ 	.word	0x00000006
        /*0218*/ 	.word	0x00000000
        /*021c*/ 	.short	0x010a
        /*021e*/ 	.byte	0x3f
	.zero		1


	//   ....[27]....
        /*0220*/ 	.word	0x000091a0
        /*0224*/ 	.word	0x00000009
        /*0228*/ 	.word	0x00000000
        /*022c*/ 	.short	0x010a
        /*022e*/ 	.byte	0x3f
	.zero		1


	//   ....[28]....
        /*0230*/ 	.word	0x00009230
        /*0234*/ 	.word	0x0000000a
        /*0238*/ 	.word	0x00000000
        /*023c*/ 	.short	0x010a
        /*023e*/ 	.byte	0x3f
	.zero		1


	//   ....[29]....
        /*0240*/ 	.word	0x000092c0
        /*0244*/ 	.word	0x0000000b
        /*0248*/ 	.word	0x00000000
        /*024c*/ 	.short	0x010a
        /*024e*/ 	.byte	0x3f
	.zero		1


	//   ....[30]....
        /*0250*/ 	.word	0x00009350
        /*0254*/ 	.word	0x00000003
        /*0258*/ 	.word	0x00000000
        /*025c*/ 	.short	0x010a
        /*025e*/ 	.byte	0x3f
	.zero		1


	//   ....[31]....
        /*0260*/ 	.word	0x000093c0
        /*0264*/ 	.word	0x0000000b
        /*0268*/ 	.word	0x00000000
        /*026c*/ 	.short	0x010a
        /*026e*/ 	.byte	0x3f
	.zero		1


	//   ....[32]....
        /*0270*/ 	.word	0x00009420
        /*0274*/ 	.word	0x0000008c
        /*0278*/ 	.word	0x00000000
        /*027c*/ 	.short	0x010a
        /*027e*/ 	.byte	0x3f
	.zero		1


	//   ....[33]....
        /*0280*/ 	.word	0x000094f0
        /*0284*/ 	.word	0x00000013
        /*0288*/ 	.word	0x00000038
        /*028c*/ 	.short	0x010a
        /*028e*/ 	.byte	0x3f
	.zero		1


	//   ....[34]....
        /*0290*/ 	.word	0x000095d0
        /*0294*/ 	.word	0x00000006
        /*0298*/ 	.word	0x00000000
        /*029c*/ 	.short	0x010a
        /*029e*/ 	.byte	0x3f
	.zero		1


	//   ....[35]....
        /*02a0*/ 	.word	0x00009620
        /*02a4*/ 	.word	0x00000007
        /*02a8*/ 	.word	0x00000000
        /*02ac*/ 	.short	0x010a
        /*02ae*/ 	.byte	0x3f
	.zero		1


	//   ....[36]....
        /*02b0*/ 	.word	0x00009670
        /*02b4*/ 	.word	0x00000006
        /*02b8*/ 	.word	0x00000000
        /*02bc*/ 	.short	0x010a
        /*02be*/ 	.byte	0x3f
	.zero		1


	//   ....[37]....
        /*02c0*/ 	.word	0x000096c0
        /*02c4*/ 	.word	0x00000009
        /*02c8*/ 	.word	0x00000000
        /*02cc*/ 	.short	0x010a
        /*02ce*/ 	.byte	0x3f
	.zero		1


	//   ....[38]....
        /*02d0*/ 	.word	0x00009710
        /*02d4*/ 	.word	0x0000000a
        /*02d8*/ 	.word	0x00000000
        /*02dc*/ 	.short	0x010a
        /*02de*/ 	.byte	0x3f
	.zero		1


	//   ....[39]....
        /*02e0*/ 	.word	0x00009760
        /*02e4*/ 	.word	0x0000000b
        /*02e8*/ 	.word	0x00000000
        /*02ec*/ 	.short	0x010a
        /*02ee*/ 	.byte	0x3f
	.zero		1


	//----- nvinfo : EIATTR_NUM_MBARRIERS
	.align		4
.L_28:
        /*02f0*/ 	.byte	0x03, 0x38
        /*02f2*/ 	.short	0x0010


	//----- nvinfo : EIATTR_EXIT_INSTR_OFFSETS
	.align		4
        /*02f4*/ 	.byte	0x04, 0x1c
        /*02f6*/ 	.short	(.L_30 - .L_29)


	//   ....[0]....
.L_29:
        /*02f8*/ 	.word	0x00000630


	//   ....[1]....
        /*02fc*/ 	.word	0x00000ef0


	//   ....[2]....
        /*0300*/ 	.word	0x00007bc0


	//   ....[3]....
        /*0304*/ 	.word	0x000081f0


	//   ....[4]....
        /*0308*/ 	.word	0x000093a0


	//----- nvinfo : EIATTR_MAX_THREADS
	.align		4
.L_30:
        /*030c*/ 	.byte	0x04, 0x05
        /*030e*/ 	.short	(.L_32 - .L_31)
.L_31:
        /*0310*/ 	.word	0x00000180
        /*0314*/ 	.word	0x00000001
        /*0318*/ 	.word	0x00000001


	//----- nvinfo : EIATTR_CRS_STACK_SIZE
	.align		4
.L_32:
        /*031c*/ 	.byte	0x04, 0x1e
        /*031e*/ 	.short	(.L_34 - .L_33)
.L_33:
        /*0320*/ 	.word	0x00000000


	//----- nvinfo : EIATTR_CBANK_PARAM_SIZE
	.align		4
.L_34:
        /*0324*/ 	.byte	0x03, 0x19
        /*0326*/ 	.short	0x0470


	//----- nvinfo : EIATTR_PARAM_CBANK
	.align		4
        /*0328*/ 	.byte	0x04, 0x0a
        /*032a*/ 	.short	(.L_36 - .L_35)
	.align		4
.L_35:
        /*032c*/ 	.word	index@(.nv.constant0._ZN7cutlass13device_kernelINS_4gemm6kernel13GemmUniversalIN4cute5tupleIJiiiiEEENS1_10collective13CollectiveMmaINS1_37MainloopSm90TmaGmmaWarpSpecializedFP8ILi7ENS5_IJNS4_1CILi1EEESB_SB_EEENS1_35KernelTmaWarpSpecializedCooperativeEEENS5_IJNSA_ILi128EEESF_NSA_ILi64EEEEEENS_12float_e4m3_tENS5_IJlSB_lEEESI_SJ_NS4_8TiledMMAINS4_8MMA_AtomIJNS4_4SM904GMMA31MMA_64x128x32_F32E4M3E4M3_SS_TNILNSN_7ScaleInE1ELSP_1EEEEEENS4_6LayoutINS5_IJNSA_ILi2EEESB_SB_EEENS5_IJSB_NSA_ILi0EEESV_EEEEENS5_IJNS4_10UnderscoreESY_SY_EEEEENS4_13SM90_TMA_LOADENS4_14ComposedLayoutINS4_7SwizzleILi2ELi4ELi3EEENS4_18smem_ptr_flag_bitsILi8EEENSS_INS5_IJNSA_ILi8EEESG_EEENS5_IJSG_SB_EEEEEEEvNS4_8identityES11_S1B_vS1C_EENS_8epilogue10collective6detail29Sm90TmaWarpSpecializedAdapterINS1F_15DefaultEpilogueISI_SJ_SJ_NS1E_6thread17LinearCombinationISI_Li1EffLNS1J_9ScaleType4KindE0ELNS_15FloatRoundStyleE2ESI_EENS1_15EpilogueDefaultEEEEEvvEEEEvNT_6ParamsE)
        /*0330*/ 	.short	0x0210
        /*0332*/ 	.short	0x0470


	//----- nvinfo : EIATTR_SW_WAR
	.align		4
.L_36:
        /*0334*/ 	.byte	0x04, 0x36
        /*0336*/ 	.short	(.L_38 - .L_37)
.L_37:
        /*0338*/ 	.word	0x00000008
.L_38:


//--------------------- .nv.callgraph             --------------------------
	.section	.nv.callgraph,"",@"SHT_CUDA_CALLGRAPH"
	.align	4
	.sectionentsize	8
	.align		4
        /*0000*/ 	.word	0x00000000
	.align		4
        /*0004*/ 	.word	0xffffffff
	.align		4
        /*0008*/ 	.word	0x00000000
	.align		4
        /*000c*/ 	.word	0xfffffffe
	.align		4
        /*0010*/ 	.word	0x00000000
	.align		4
        /*0014*/ 	.word	0xfffffffd
	.align		4
        /*0018*/ 	.word	0x00000000
	.align		4
        /*001c*/ 	.word	0xfffffffc


//--------------------- .nv.constant4             --------------------------
	.section	.nv.constant4,"a",@progbits
	.align	8
	.align		8
.nv.constant4:
        /*0000*/ 	.dword	_ZN40_INTERNAL_41156000_4_k_cu_8525a946_251514cuda3std3__45__cpo5beginE
	.align		8
        /*0008*/ 	.dword	_ZN40_INTERNAL_41156000_4_k_cu_8525a946_251514cuda3std3__45__cpo3endE
	.align		8
        /*0010*/ 	.dword	_ZN40_INTERNAL_41156000_4_k_cu_8525a946_251514cuda3std3__45__cpo6cbeginE
	.align		8
        /*0018*/ 	.dword	_ZN40_INTERNAL_41156000_4_k_cu_8525a946_251514cuda3std3__45__cpo4cendE
	.align		8
        /*0020*/ 	.dword	_ZN40_INTERNAL_41156000_4_k_cu_8525a946_251514cuda3std3__442_GLOBAL__N__41156000_4_k_cu_8525a946_251516ignoreE
	.align		8
        /*0028*/ 	.dword	_ZN40_INTERNAL_41156000_4_k_cu_8525a946_251514cuda3std3__419piecewise_constructE
	.align		8
        /*0030*/ 	.dword	_ZN40_INTERNAL_41156000_4_k_cu_8525a946_251514cuda3std3__48in_placeE
	.align		8
        /*0038*/ 	.dword	_ZN40_INTERNAL_41156000_4_k_cu_8525a946_251514cuda3std6ranges3__45__cpo4swapE
	.align		8
        /*0040*/ 	.dword	_ZN40_INTERNAL_41156000_4_k_cu_8525a946_251514cuda3std6ranges3__45__cpo9iter_moveE
	.align		8
        /*0048*/ 	.dword	_ZN40_INTERNAL_41156000_4_k_cu_8525a946_251514cute7productE
	.align		8
        /*0050*/ 	.dword	_ZN40_INTERNAL_41156000_4_k_cu_8525a946_251514cute1_E


//--------------------- .text._ZN7cutlass13device_kernelINS_4gemm6kernel13GemmUniversalIN4cute5tupleIJiiiiEEENS1_10collective13CollectiveMmaINS1_37MainloopSm90TmaGmmaWarpSpecializedFP8ILi7ENS5_IJNS4_1CILi1EEESB_SB_EEENS1_35KernelTmaWarpSpecializedCooperativeEEENS5_IJNSA_ILi128EEESF_NSA_ILi64EEEEEENS_12float_e4m3_tENS5_IJlSB_lEEESI_SJ_NS4_8TiledMMAINS4_8MMA_AtomIJNS4_4SM904GMMA31MMA_64x128x32_F32E4M3E4M3_SS_TNILNSN_7ScaleInE1ELSP_1EEEEEENS4_6LayoutINS5_IJNSA_ILi2EEESB_SB_EEENS5_IJSB_NSA_ILi0EEESV_EEEEENS5_IJNS4_10UnderscoreESY_SY_EEEEENS4_13SM90_TMA_LOADENS4_14ComposedLayoutINS4_7SwizzleILi2ELi4ELi3EEENS4_18smem_ptr_flag_bitsILi8EEENSS_INS5_IJNSA_ILi8EEESG_EEENS5_IJSG_SB_EEEEEEEvNS4_8identityES11_S1B_vS1C_EENS_8epilogue10collective6detail29Sm90TmaWarpSpecializedAdapterINS1F_15DefaultEpilogueISI_SJ_SJ_NS1E_6thread17LinearCombinationISI_Li1EffLNS1J_9ScaleType4KindE0ELNS_15FloatRoundStyleE2ESI_EENS1_15EpilogueDefaultEEEEEvvEEEEvNT_6ParamsE --------------------------
	.section	.text._ZN7cutlass13device_kernelINS_4gemm6kernel13GemmUniversalIN4cute5tupleIJiiiiEEENS1_10collective13CollectiveMmaINS1_37MainloopSm90TmaGmmaWarpSpecializedFP8ILi7ENS5_IJNS4_1CILi1EEESB_SB_EEENS1_35KernelTmaWarpSpecializedCooperativeEEENS5_IJNSA_ILi128EEESF_NSA_ILi64EEEEEENS_12float_e4m3_tENS5_IJlSB_lEEESI_SJ_NS4_8TiledMMAINS4_8MMA_AtomIJNS4_4SM904GMMA31MMA_64x128x32_F32E4M3E4M3_SS_TNILNSN_7ScaleInE1ELSP_1EEEEEENS4_6LayoutINS5_IJNSA_ILi2EEESB_SB_EEENS5_IJSB_NSA_ILi0EEESV_EEEEENS5_IJNS4_10UnderscoreESY_SY_EEEEENS4_13SM90_TMA_LOADENS4_14ComposedLayoutINS4_7SwizzleILi2ELi4ELi3EEENS4_18smem_ptr_flag_bitsILi8EEENSS_INS5_IJNSA_ILi8EEESG_EEENS5_IJSG_SB_EEEEEEEvNS4_8identityES11_S1B_vS1C_EENS_8epilogue10collective6detail29Sm90TmaWarpSpecializedAdapterINS1F_15DefaultEpilogueISI_SJ_SJ_NS1E_6thread17LinearCombinationISI_Li1EffLNS1J_9ScaleType4KindE0ELNS_15FloatRoundStyleE2ESI_EENS1_15EpilogueDefaultEEEEEvvEEEEvNT_6ParamsE,"ax",@progbits
	.align	128
.text._ZN7cutlass13device_kernelINS_4gemm6kernel13GemmUniversalIN4cute5tupleIJiiiiEEENS1_10collective13CollectiveMmaINS1_37MainloopSm90TmaGmmaWarpSpecializedFP8ILi7ENS5_IJNS4_1CILi1EEESB_SB_EEENS1_35KernelTmaWarpSpecializedCooperativeEEENS5_IJNSA_ILi128EEESF_NSA_ILi64EEEEEENS_12float_e4m3_tENS5_IJlSB_lEEESI_SJ_NS4_8TiledMMAINS4_8MMA_AtomIJNS4_4SM904GMMA31MMA_64x128x32_F32E4M3E4M3_SS_TNILNSN_7ScaleInE1ELSP_1EEEEEENS4_6LayoutINS5_IJNSA_ILi2EEESB_SB_EEENS5_IJSB_NSA_ILi0EEESV_EEEEENS5_IJNS4_10UnderscoreESY_SY_EEEEENS4_13SM90_TMA_LOADENS4_14ComposedLayoutINS4_7SwizzleILi2ELi4ELi3EEENS4_18smem_ptr_flag_bitsILi8EEENSS_INS5_IJNSA_ILi8EEESG_EEENS5_IJSG_SB_EEEEEEEvNS4_8identityES11_S1B_vS1C_EENS_8epilogue10collective6detail29Sm90TmaWarpSpecializedAdapterINS1F_15DefaultEpilogueISI_SJ_SJ_NS1E_6thread17LinearCombinationISI_Li1EffLNS1J_9ScaleType4KindE0ELNS_15FloatRoundStyleE2ESI_EENS1_15EpilogueDefaultEEEEEvvEEEEvNT_6ParamsE:
        .type           _ZN7cutlass13device_kernelINS_4gemm6kernel13GemmUniversalIN4cute5tupleIJiiiiEEENS1_10collective13CollectiveMmaINS1_37MainloopSm90TmaGmmaWarpSpecializedFP8ILi7ENS5_IJNS4_1CILi1EEESB_SB_EEENS1_35KernelTmaWarpSpecializedCooperativeEEENS5_IJNSA_ILi128EEESF_NSA_ILi64EEEEEENS_12float_e4m3_tENS5_IJlSB_lEEESI_SJ_NS4_8TiledMMAINS4_8MMA_AtomIJNS4_4SM904GMMA31MMA_64x128x32_F32E4M3E4M3_SS_TNILNSN_7ScaleInE1ELSP_1EEEEEENS4_6LayoutINS5_IJNSA_ILi2EEESB_SB_EEENS5_IJSB_NSA_ILi0EEESV_EEEEENS5_IJNS4_10UnderscoreESY_SY_EEEEENS4_13SM90_TMA_LOADENS4_14ComposedLayoutINS4_7SwizzleILi2ELi4ELi3EEENS4_18smem_ptr_flag_bitsILi8EEENSS_INS5_IJNSA_ILi8EEESG_EEENS5_IJSG_SB_EEEEEEEvNS4_8identityES11_S1B_vS1C_EENS_8epilogue10collective6detail29Sm90TmaWarpSpecializedAdapterINS1F_15DefaultEpilogueISI_SJ_SJ_NS1E_6thread17LinearCombinationISI_Li1EffLNS1J_9ScaleType4KindE0ELNS_15FloatRoundStyleE2ESI_EENS1_15EpilogueDefaultEEEEEvvEEEEvNT_6ParamsE,@function
        .size           _ZN7cutlass13device_kernelINS_4gemm6kernel13GemmUniversalIN4cute5tupleIJiiiiEEENS1_10collective13CollectiveMmaINS1_37MainloopSm90TmaGmmaWarpSpecializedFP8ILi7ENS5_IJNS4_1CILi1EEESB_SB_EEENS1_35KernelTmaWarpSpecializedCooperativeEEENS5_IJNSA_ILi128EEESF_NSA_ILi64EEEEEENS_12float_e4m3_tENS5_IJlSB_lEEESI_SJ_NS4_8TiledMMAINS4_8MMA_AtomIJNS4_4SM904GMMA31MMA_64x128x32_F32E4M3E4M3_SS_TNILNSN_7ScaleInE1ELSP_1EEEEEENS4_6LayoutINS5_IJNSA_ILi2EEESB_SB_EEENS5_IJSB_NSA_ILi0EEESV_EEEEENS5_IJNS4_10UnderscoreESY_SY_EEEEENS4_13SM90_TMA_LOADENS4_14ComposedLayoutINS4_7SwizzleILi2ELi4ELi3EEENS4_18smem_ptr_flag_bitsILi8EEENSS_INS5_IJNSA_ILi8EEESG_EEENS5_IJSG_SB_EEEEEEEvNS4_8identityES11_S1B_vS1C_EENS_8epilogue10collective6detail29Sm90TmaWarpSpecializedAdapterINS1F_15DefaultEpilogueISI_SJ_SJ_NS1E_6thread17LinearCombinationISI_Li1EffLNS1J_9ScaleType4KindE0ELNS_15FloatRoundStyleE2ESI_EENS1_15EpilogueDefaultEEEEEvvEEEEvNT_6ParamsE,(.L_x_207 - _ZN7cutlass13device_kernelINS_4gemm6kernel13GemmUniversalIN4cute5tupleIJiiiiEEENS1_10collective13CollectiveMmaINS1_37MainloopSm90TmaGmmaWarpSpecializedFP8ILi7ENS5_IJNS4_1CILi1EEESB_SB_EEENS1_35KernelTmaWarpSpecializedCooperativeEEENS5_IJNSA_ILi128EEESF_NSA_ILi64EEEEEENS_12float_e4m3_tENS5_IJlSB_lEEESI_SJ_NS4_8TiledMMAINS4_8MMA_AtomIJNS4_4SM904GMMA31MMA_64x128x32_F32E4M3E4M3_SS_TNILNSN_7ScaleInE1ELSP_1EEEEEENS4_6LayoutINS5_IJNSA_ILi2EEESB_SB_EEENS5_IJSB_NSA_ILi0EEESV_EEEEENS5_IJNS4_10UnderscoreESY_SY_EEEEENS4_13SM90_TMA_LOADENS4_14ComposedLayoutINS4_7SwizzleILi2ELi4ELi3EEENS4_18smem_ptr_flag_bitsILi8EEENSS_INS5_IJNSA_ILi8EEESG_EEENS5_IJSG_SB_EEEEEEEvNS4_8identityES11_S1B_vS1C_EENS_8epilogue10collective6detail29Sm90TmaWarpSpecializedAdapterINS1F_15DefaultEpilogueISI_SJ_SJ_NS1E_6thread17LinearCombinationISI_Li1EffLNS1J_9ScaleType4KindE0ELNS_15FloatRoundStyleE2ESI_EENS1_15EpilogueDefaultEEEEEvvEEEEvNT_6ParamsE)
        .other          _ZN7cutlass13device_kernelINS_4gemm6kernel13GemmUniversalIN4cute5tupleIJiiiiEEENS1_10collective13CollectiveMmaINS1_37MainloopSm90TmaGmmaWarpSpecializedFP8ILi7ENS5_IJNS4_1CILi1EEESB_SB_EEENS1_35KernelTmaWarpSpecializedCooperativeEEENS5_IJNSA_ILi128EEESF_NSA_ILi64EEEEEENS_12float_e4m3_tENS5_IJlSB_lEEESI_SJ_NS4_8TiledMMAINS4_8MMA_AtomIJNS4_4SM904GMMA31MMA_64x128x32_F32E4M3E4M3_SS_TNILNSN_7ScaleInE1ELSP_1EEEEEENS4_6LayoutINS5_IJNSA_ILi2EEESB_SB_EEENS5_IJSB_NSA_ILi0EEESV_EEEEENS5_IJNS4_10UnderscoreESY_SY_EEEEENS4_13SM90_TMA_LOADENS4_14ComposedLayoutINS4_7SwizzleILi2ELi4ELi3EEENS4_18smem_ptr_flag_bitsILi8EEENSS_INS5_IJNSA_ILi8EEESG_EEENS5_IJSG_SB_EEEEEEEvNS4_8identityES11_S1B_vS1C_EENS_8epilogue10collective6detail29Sm90TmaWarpSpecializedAdapterINS1F_15DefaultEpilogueISI_SJ_SJ_NS1E_6thread17LinearCombinationISI_Li1EffLNS1J_9ScaleType4KindE0ELNS_15FloatRoundStyleE2ESI_EENS1_15EpilogueDefaultEEEEEvvEEEEvNT_6ParamsE,@"STO_CUDA_ENTRY STV_DEFAULT"
_ZN7cutlass13device_kernelINS_4gemm6kernel13GemmUniversalIN4cute5tupleIJiiiiEEENS1_10collective13CollectiveMmaINS1_37MainloopSm90TmaGmmaWarpSpecializedFP8ILi7ENS5_IJNS4_1CILi1EEESB_SB_EEENS1_35KernelTmaWarpSpecializedCooperativeEEENS5_IJNSA_ILi128EEESF_NSA_ILi64EEEEEENS_12float_e4m3_tENS5_IJlSB_lEEESI_SJ_NS4_8TiledMMAINS4_8MMA_AtomIJNS4_4SM904GMMA31MMA_64x128x32_F32E4M3E4M3_SS_TNILNSN_7ScaleInE1ELSP_1EEEEEENS4_6LayoutINS5_IJNSA_ILi2EEESB_SB_EEENS5_IJSB_NSA_ILi0EEESV_EEEEENS5_IJNS4_10UnderscoreESY_SY_EEEEENS4_13SM90_TMA_LOADENS4_14ComposedLayoutINS4_7SwizzleILi2ELi4ELi3EEENS4_18smem_ptr_flag_bitsILi8EEENSS_INS5_IJNSA_ILi8EEESG_EEENS5_IJSG_SB_EEEEEEEvNS4_8identityES11_S1B_vS1C_EENS_8epilogue10collective6detail29Sm90TmaWarpSpecializedAdapterINS1F_15DefaultEpilogueISI_SJ_SJ_NS1E_6thread17LinearCombinationISI_Li1EffLNS1J_9ScaleType4KindE0ELNS_15FloatRoundStyleE2ESI_EENS1_15EpilogueDefaultEEEEEvvEEEEvNT_6ParamsE:
[----:B------:R-:W-:Y:S01]  /*0000*/  LDC R1, c[0x0][0x28] ;  /* 0x00000a00ff017b82 */ /* 0x000fe20000000800 */
[----:B------:R-:W0:Y:S01]  /*0010*/  S2R R0, SR_TID.X ;  /* 0x0000000000007919 */ /* 0x000e220000002100 */
[----:B------:R-:W-:Y:S01]  /*0020*/  ELECT P0, URZ, PT ;  /* 0x00000000003f782f */ /* 0x000fe20003800000 */
[----:B------:R-:W-:Y:S01]  /*0030*/  BSSY B0, `(.L_x_0) ;  /* 0x000000f000007945 */ /* 0x000fe20003800000 */
[--C-:B0-----:R-:W-:Y:S02]  /*0040*/  SHF.R.U32.HI R2, RZ, 0x5, R0.reuse ;  /* 0x00000005ff027819 */ /* 0x101fe40000011600 */
[----:B------:R-:W-:-:S03]  /*0050*/  SHF.R.U32.HI R3, RZ, 0x7, R0 ;  /* 0x00000007ff037819 */ /* 0x000fc60000011600 */
[----:B------:R-:W0:Y:S04]  /*0060*/  SHFL.IDX PT, R5, R2, RZ, 0x1f ;  /* 0x00001fff02057589 */ /* 0x000e2800000e0000 */
[----:B------:R1:W2:Y:S01]  /*0070*/  SHFL.IDX PT, R6, R3, RZ, 0x1f ;  /* 0x00001fff03067589 */ /* 0x0002a200000e0000 */
[----:B0-----:R-:W-:-:S13]  /*0080*/  ISETP.NE.OR P0, PT, R5, RZ, !P0 ;  /* 0x000000ff0500720c */ /* 0x001fda0004705670 */
[----:B-12---:R-:W-:Y:S05]  /*0090*/  @P0 BRA `(.L_x_1) ;  /* 0x0000000000200947 */ /* 0x006fea0003800000 */
[----:B------:R-:W-:Y:S02]  /*00a0*/  ULDC.64 UR4, c[0x0][0x198] ;  /* 0x0000660000047ab9 */ /* 0x000fe40000000a00 */
[----:B------:R-:W-:Y:S02]  /*00b0*/  UIADD3 UR6, UP0, UR4, 0xf0, URZ ;  /* 0x000000f004067890 */ /* 0x000fe4000ff1e03f */
[----:B------:R-:W-:Y:S02]  /*00c0*/  UIADD3 UR4, UP1, UR4, 0x1f0, URZ ;  /* 0x000001f004047890 */ /* 0x000fe4000ff3e03f */
[----:B------:R-:W-:Y:S02]  /*00d0*/  UIADD3.X UR7, URZ, UR5, URZ, UP0, !UPT ;  /* 0x000000053f077290 */ /* 0x000fe400087fe43f */
[----:B------:R-:W-:-:S07]  /*00e0*/  UIADD3.X UR5, URZ, UR5, URZ, UP1, !UPT ;  /* 0x000000053f057290 */ /* 0x000fce0008ffe43f */
[----:B------:R0:W-:Y:S02]  /*00f0*/  UTMACCTL.PF [UR6] ;  /* 0x00000000060079b9 */ /* 0x0001e40008040000 */
[----:B------:R0:W-:Y:S02]  /*0100*/  UTMACCTL.PF [UR4] ;  /* 0x00000000040079b9 */ /* 0x0001e40008040000 */
[----:B0-----:R-:W-:Y:S01]  /*0110*/  NOP ;  /* 0x0000000000007918 */ /* 0x001fe20000000000 */
.L_x_1:
[----:B------:R-:W-:Y:S05]  /*0120*/  BSYNC B0 ;  /* 0x0000000000007941 */ /* 0x000fea0003800000 */
.L_x_0:
[----:B------:R-:W0:Y:S02]  /*0130*/  SHFL.IDX PT, R3, R2, RZ, 0x1f ;  /* 0x00001fff02037589 */ /* 0x000e2400000e0000 */
[----:B0-----:R-:W-:-:S13]  /*0140*/  ISETP.NE.AND P0, PT, R3, RZ, PT ;  /* 0x000000ff0300720c */ /* 0x001fda0003f05270 */
[----:B------:R-:W-:Y:S05]  /*0150*/  @P0 BRA `(.L_x_2) ;  /* 0x0000000000700947 */ /* 0x000fea0003800000 */
[----:B------:R-:W0:Y:S01]  /*0160*/  S2UR UR8, SR_CgaCtaId ;  /* 0x00000000000879c3 */ /* 0x000e220000008800 */
[----:B------:R-:W-:Y:S01]  /*0170*/  UMOV UR4, 0x400 ;  /* 0x0000040000047882 */ /* 0x000fe20000000000 */
[----:B------:R-:W-:Y:S01]  /*0180*/  UMOV UR5, 0x1 ;  /* 0x0000000100057882 */ /* 0x000fe20000000000 */
[----:B------:R-:W-:Y:S01]  /*0190*/  UMOV UR6, 0x100 ;  /* 0x0000010000067882 */ /* 0x000fe20000000000 */
[----:B------:R-:W-:Y:S01]  /*01a0*/  ELECT P0, URZ, PT ;  /* 0x00000000003f782f */ /* 0x000fe20003800000 */
[----:B------:R-:W-:-:S04]  /*01b0*/  UIADD3 UR6, -UR6, 0x100000, URZ ;  /* 0x0010000006067890 */ /* 0x000fc8000fffe13f */
[----:B------:R-:W-:Y:S02]  /*01c0*/  USHF.L.U32 UR7, UR6, 0xb, URZ ;  /* 0x0000000b06077899 */ /* 0x000fe4000800063f */
[----:B------:R-:W-:Y:S02]  /*01d0*/  USHF.L.U32 UR6, UR6, 0x1, URZ ;  /* 0x0000000106067899 */ /* 0x000fe4000800063f */
[----:B0-----:R-:W-:Y:S02]  /*01e0*/  ULEA UR8, UR8, UR4, 0x18 ;  /* 0x0000000408087291 */ /* 0x001fe4000f8ec03f */
[----:B------:R-:W-:-:S04]  /*01f0*/  UIADD3 UR4, -UR5, 0x100000, URZ ;  /* 0x0010000005047890 */ /* 0x000fc8000fffe13f */
[----:B------:R-:W-:Y:S02]  /*0200*/  USHF.L.U32 UR5, UR4, 0xb, URZ ;  /* 0x0000000b04057899 */ /* 0x000fe4000800063f */
[----:B------:R-:W-:Y:S01]  /*0210*/  USHF.L.U32 UR4, UR4, 0x1, URZ ;  /* 0x0000000104047899 */ /* 0x000fe2000800063f */
[----:B------:R-:W0:Y:S11]  /*0220*/  FENCE.VIEW.ASYNC.S ;  /* 0x00000000000073c6 */ /* 0x000e360000000000 */
[----:B0-----:R0:W1:Y:S01]  /*0230*/  SYNCS.EXCH.64 URZ, [UR8], UR4 ;  /* 0x00000004083f75b2 */ /* 0x0010620008000100 */
[----:B------:R0:W2:Y:S01]  /*0240*/  SYNCS.EXCH.64 URZ, [UR8+0x38], UR6 ;  /* 0x00003806083f75b2 */ /* 0x0000a20008000100 */
[----:B------:R0:W3:Y:S01]  /*0250*/  SYNCS.EXCH.64 URZ, [UR8+0x8], UR4 ;  /* 0x00000804083f75b2 */ /* 0x0000e20008000100 */
[----:B------:R0:W4:Y:S01]  /*0260*/  SYNCS.EXCH.64 URZ, [UR8+0x40], UR6 ;  /* 0x00004006083f75b2 */ /* 0x0001220008000100 */
[----:B------:R0:W0:Y:S01]  /*0270*/  SYNCS.EXCH.64 URZ, [UR8+0x10], UR4 ;  /* 0x00001004083f75b2 */ /* 0x0000220008000100 */
        /* <DEDUP_REMOVED lines=9> */
[----:B------:R-:W-:Y:S01]  /*0310*/  NOP ;  /* 0x0000000000007918 */ /* 0x000fe20000000000 */
.L_x_2:
[----:B------:R-:W5:Y:S01]  /*0320*/  SHFL.IDX PT, R2, R2, RZ, 0x1f ;  /* 0x00001fff02027589 */ /* 0x000f6200000e0000 */
[----:B------:R-:W1:Y:S01]  /*0330*/  LDC R3, c[0x0][0x65c] ;  /* 0x00019700ff037b82 */ /* 0x000e620000000800 */
[----:B------:R-:W-:Y:S02]  /*0340*/  ELECT P0, URZ, PT ;  /* 0x00000000003f782f */ /* 0x000fe40003800000 */
[----:B------:R-:W-:Y:S01]  /*0350*/  SHF.R.S32.HI R4, RZ, 0x1f, R5 ;  /* 0x0000001fff047819 */ /* 0x000fe20000011405 */
[----:B------:R-:W2:Y:S01]  /*0360*/  S2R R10, SR_CTAID.Y ;  /* 0x00000000000a7919 */ /* 0x000ea20000002600 */
[----:B0-----:R-:W-:Y:S01]  /*0370*/  UMOV UR4, 0x20 ;  /* 0x0000002000047882 */ /* 0x001fe20000000000 */
[C---:B------:R-:W-:Y:S01]  /*0380*/  ISETP.NE.AND P3, PT, R6.reuse, RZ, PT ;  /* 0x000000ff0600720c */ /* 0x040fe20003f65270 */
[----:B------:R-:W-:Y:S01]  /*0390*/  VIADD R11, R6, 0xffffffff ;  /* 0xffffffff060b7836 */ /* 0x000fe20000000000 */
[----:B------:R-:W0:Y:S01]  /*03a0*/  S2R R8, SR_CTAID.X ;  /* 0x0000000000087919 */ /* 0x000e220000002500 */
[----:B------:R-:W-:Y:S01]  /*03b0*/  LEA.HI R4, R4, R5, RZ, 0x2 ;  /* 0x0000000504047211 */ /* 0x000fe200078f10ff */
[----:B------:R-:W-:Y:S01]  /*03c0*/  NOP ;  /* 0x0000000000007918 */ /* 0x000fe20000000000 */
[----:B------:R-:W-:Y:S01]  /*03d0*/  NOP ;  /* 0x0000000000007918 */ /* 0x000fe20000000000 */
[----:B------:R-:W-:-:S02]  /*03e0*/  ISETP.GE.U32.AND P1, PT, R11, 0x2, PT ;  /* 0x000000020b00780c */ /* 0x000fc40003f26070 */
[----:B------:R-:W-:-:S05]  /*03f0*/  LOP3.LUT R4, R4, 0xfffffffc, RZ, 0xc0, !PT ;  /* 0xfffffffc04047812 */ /* 0x000fca00078ec0ff */
[----:B------:R-:W-:Y:S01]  /*0400*/  IMAD.IADD R5, R5, 0x1, -R4 ;  /* 0x0000000105057824 */ /* 0x000fe200078e0a04 */
[----:B-----5:R-:W-:Y:S02]  /*0410*/  ISETP.NE.OR P0, PT, R2, RZ, !P0 ;  /* 0x000000ff0200720c */ /* 0x020fe40004705670 */
[----:B-1----:R-:W-:-:S11]  /*0420*/  ISETP.NE.AND P2, PT, R3, 0x1, PT ;  /* 0x000000010300780c */ /* 0x002fd60003f45270 */
[----:B------:R-:W-:Y:S01]  /*0430*/  VOTEU.ALL UP0, P0 ;  /* 0x00000000003f7886 */ /* 0x000fe20000000000 */
[----:B------:R-:W-:Y:S01]  /*0440*/  VOTEU.ALL UP1, P0 ;  /* 0x00000000003f7886 */ /* 0x000fe20000020000 */
[----:B------:R-:W0:Y:S01]  /*0450*/  @P2 LDC R9, c[0x0][0x10] ;  /* 0x00000400ff092b82 */ /* 0x000e220000000800 */
[----:B--2---:R-:W-:Y:S02]  /*0460*/  @P2 IMAD.MOV.U32 R2, RZ, RZ, R10 ;  /* 0x000000ffff022224 */ /* 0x004fe400078e000a */
[----:B------:R-:W-:Y:S01]  /*0470*/  @!UP0 UMOV UR6, 0x400 ;  /* 0x0000040000068882 */ /* 0x000fe20000000000 */
[----:B------:R-:W-:-:S04]  /*0480*/  @!UP0 UIADD3 UR4, -UR4, 0x100000, URZ ;  /* 0x0010000004048890 */ /* 0x000fc8000fffe13f */
[----:B------:R-:W-:Y:S02]  /*0490*/  @!UP0 USHF.L.U32 UR5, UR4, 0xb, URZ ;  /* 0x0000000b04058899 */ /* 0x000fe4000800063f */
[----:B------:R-:W-:Y:S01]  /*04a0*/  @!UP0 USHF.L.U32 UR4, UR4, 0x1, URZ ;  /* 0x0000000104048899 */ /* 0x000fe2000800063f */
[----:B------:R-:W-:Y:S02]  /*04b0*/  @P2 IMAD.MOV.U32 R3, RZ, RZ, RZ ;  /* 0x000000ffff032224 */ /* 0x000fe400078e00ff */
[----:B------:R-:W-:Y:S01]  /*04c0*/  @P2 IMAD.MOV.U32 R13, RZ, RZ, RZ ;  /* 0x000000ffff0d2224 */ /* 0x000fe200078e00ff */
[----:B------:R-:W1:Y:S08]  /*04d0*/  @!UP0 S2UR UR7, SR_CgaCtaId ;  /* 0x00000000000789c3 */ /* 0x000e700000008800 */
[----:B------:R-:W2:Y:S01]  /*04e0*/  @!P2 LDC R7, c[0x0][0xc] ;  /* 0x00000300ff07ab82 */ /* 0x000ea20000000800 */
[----:B0-----:R-:W-:-:S04]  /*04f0*/  @P2 IMAD.WIDE.U32 R2, R8, R9, R2 ;  /* 0x0000000908022225 */ /* 0x001fc800078e0002 */
[----:B------:R-:W-:Y:S02]  /*0500*/  IMAD.MOV.U32 R9, RZ, RZ, RZ ;  /* 0x000000ffff097224 */ /* 0x000fe400078e00ff */
[----:B------:R-:W-:Y:S01]  /*0510*/  @P2 IMAD.IADD R3, R3, 0x1, R13 ;  /* 0x0000000103032824 */ /* 0x000fe200078e020d */
[----:B-1----:R-:W-:Y:S01]  /*0520*/  @!UP0 ULEA UR6, UR7, UR6, 0x18 ;  /* 0x0000000607068291 */ /* 0x002fe2000f8ec03f */
[----:B------:R-:W-:Y:S01]  /*0530*/  VOTEU.ALL UP0, P0 ;  /* 0x00000000003f7886 */ /* 0x000fe20000000000 */
[----:B------:R-:W-:-:S04]  /*0540*/  ISETP.NE.AND P0, PT, R5, 0x3, PT ;  /* 0x000000030500780c */ /* 0x000fc80003f05270 */
[----:B------:R-:W-:-:S04]  /*0550*/  ISETP.EQ.OR P0, PT, R5, RZ, !P0 ;  /* 0x000000ff0500720c */ /* 0x000fc80004702670 */
[----:B------:R-:W-:Y:S01]  /*0560*/  ISETP.EQ.AND P0, PT, R6, RZ, P0 ;  /* 0x000000ff0600720c */ /* 0x000fe20000702270 */
[----:B------:R-:W0:Y:S02]  /*0570*/  FENCE.VIEW.ASYNC.S ;  /* 0x00000000000073c6 */ /* 0x000e240000000000 */
[----:B0-----:R0:W3:Y:S01]  /*0580*/  @!UP0 SYNCS.EXCH.64 URZ, [UR6+0x80], UR4 ;  /* 0x00008004063f85b2 */ /* 0x0010e20008000100 */
[----:B--2---:R-:W-:Y:S01]  /*0590*/  @!P2 IMAD.WIDE.U32 R6, R7, R10, R8 ;  /* 0x0000000a0706a225 */ /* 0x004fe200078e0008 */
[----:B------:R-:W-:-:S03]  /*05a0*/  SEL R4, RZ, 0x1, !P0 ;  /* 0x00000001ff047807 */ /* 0x000fc60004000000 */
[----:B------:R-:W-:Y:S02]  /*05b0*/  @!P2 IMAD.MOV.U32 R2, RZ, RZ, R6 ;  /* 0x000000ffff02a224 */ /* 0x000fe400078e0006 */
[----:B------:R-:W-:Y:S01]  /*05c0*/  @!P2 IMAD.MOV.U32 R3, RZ, RZ, R7 ;  /* 0x000000ffff03a224 */ /* 0x000fe200078e0007 */
[----:B------:R-:W-:Y:S01]  /*05d0*/  SEL R4, R4, 0x2, P1 ;  /* 0x0000000204047807 */ /* 0x000fe20000800000 */
[----:B------:R0:W3:Y:S01]  /*05e0*/  @!UP1 SYNCS.EXCH.64 URZ, [UR6+0x88], UR4 ;  /* 0x00008804063f95b2 */ /* 0x0000e20008000100 */
[----:B------:R-:W-:Y:S01]  /*05f0*/  NOP ;  /* 0x0000000000007918 */ /* 0x000fe20000000000 */
[----:B---34-:R-:W-:Y:S06]  /*0600*/  BAR.SYNC.DEFER_BLOCKING 0x0 ;  /* 0x0000000000007b1d */ /* 0x018fec0000010000 */
[----:B------:R-:W-:Y:S05]  /*0610*/  @!P3 BRA `(.L_x_3) ;  /* 0x00000074006cb947 */ /* 0x000fea0003800000 */
[----:B------:R-:W-:-:S13]  /*0620*/  ISETP.GT.U32.AND P0, PT, R11, 0x1, PT ;  /* 0x000000010b00780c */ /* 0x000fda0003f04070 */
[----:B0-----:R-:W-:Y:S05]  /*0630*/  @P0 EXIT ;  /* 0x000000000000094d */ /* 0x001fea0003800000 */
[----:B------:R-:W-:Y:S01]  /*0640*/  ULDC.64 UR4, c[0x0][0x650] ;  /* 0x0001940000047ab9 */ /* 0x000fe20000000a00 */
[----:B------:R-:W-:Y:S01]  /*0650*/  PRMT R12, RZ, 0x7610, R12 ;  /* 0x00007610ff0c7816 */ /* 0x000fe2000000000c */
[----:B------:R-:W-:Y:S01]  /*0660*/  IMAD.MOV.U32 R6, RZ, RZ, -0x1 ;  /* 0xffffffffff067424 */ /* 0x000fe200078e00ff */
[----:B------:R-:W-:Y:S01]  /*0670*/  ISETP.GE.U32.AND P0, PT, R2, UR4, PT ;  /* 0x0000000402007c0c */ /* 0x000fe2000bf06070 */
[----:B------:R-:W-:Y:S02]  /*0680*/  IMAD.MOV.U32 R7, RZ, RZ, -0x1 ;  /* 0xffffffffff077424 */ /* 0x000fe400078e00ff */
[----:B------:R-:W-:Y:S01]  /*0690*/  IMAD.MOV.U32 R5, RZ, RZ, -0x1 ;  /* 0xffffffffff057424 */ /* 0x000fe200078e00ff */
[----:B------:R-:W-:-:S13]  /*06a0*/  ISETP.GE.U32.AND.EX P0, PT, R3, UR5, PT, P0 ;  /* 0x0000000503007c0c */ /* 0x000fda000bf06100 */
[----:B------:R-:W-:Y:S05]  /*06b0*/  @P0 BRA `(.L_x_4) ;  /* 0x00000004005c0947 */ /* 0x000fea0003800000 */
[----:B------:R-:W0:Y:S01]  /*06c0*/  LDC.64 R16, c[0x0][0x628] ;  /* 0x00018a00ff107b82 */ /* 0x000e220000000a00 */
[----:B------:R-:W-:Y:S02]  /*06d0*/  IMAD.MOV.U32 R6, RZ, RZ, R2 ;  /* 0x000000ffff067224 */ /* 0x000fe400078e0002 */
[----:B------:R-:W-:-:S05]  /*06e0*/  IMAD.MOV.U32 R7, RZ, RZ, R3 ;  /* 0x000000ffff077224 */ /* 0x000fca00078e0003 */
[----:B------:R-:W1:Y:S08]  /*06f0*/  LDC R18, c[0x0][0x630] ;  /* 0x00018c00ff127b82 */ /* 0x000e700000000800 */
[----:B------:R-:W2:Y:S01]  /*0700*/  LDC.64 R20, c[0x0][0x620] ;  /* 0x00018800ff147b82 */ /* 0x000ea20000000a00 */
[----:B0-----:R-:W-:-:S04]  /*0710*/  ISETP.NE.U32.AND P0, PT, R16, RZ, PT ;  /* 0x000000ff1000720c */ /* 0x001fc80003f05070 */
[----:B------:R-:W-:-:S13]  /*0720*/  ISETP.NE.AND.EX P0, PT, R17, RZ, PT, P0 ;  /* 0x000000ff1100720c */ /* 0x000fda0003f05300 */
[----:B-12---:R-:W-:Y:S05]  /*0730*/  @!P0 BRA `(.L_x_5) ;  /* 0x0000000000288947 */ /* 0x006fea0003800000 */
[----:B------:R-:W0:Y:S02]  /*0740*/  LDC R5, c[0x0][0x634] ;  /* 0x00018d00ff057b82 */ /* 0x000e240000000800 */
[----:B0-----:R-:W-:-:S05]  /*0750*/  IADD3 R5, P0, R2, R5, RZ ;  /* 0x0000000502057210 */ /* 0x001fca0007f1e0ff */
[----:B------:R-:W-:-:S04]  /*0760*/  IMAD.X R11, RZ, RZ, R3, P0 ;  /* 0x000000ffff0b7224 */ /* 0x000fc800000e0603 */
[----:B------:R-:W-:-:S04]  /*0770*/  IMAD.WIDE.U32 R6, R11, R16, RZ ;  /* 0x000000100b067225 */ /* 0x000fc800078e00ff */
[----:B------:R-:W-:-:S04]  /*0780*/  IMAD.WIDE.U32 R12, P0, R5, R17, R6 ;  /* 0x00000011050c7225 */ /* 0x000fc80007800006 */
[----:B------:R-:W-:-:S04]  /*0790*/  IMAD.WIDE.U32 R6, R5, R16, RZ ;  /* 0x0000001005067225 */ /* 0x000fc800078e00ff */
[----:B------:R-:W-:Y:S01]  /*07a0*/  IMAD.X R15, RZ, RZ, RZ, P0 ;  /* 0x000000ffff0f7224 */ /* 0x000fe200000e06ff */
[----:B------:R-:W-:Y:S01]  /*07b0*/  IADD3 RZ, P0, R7, R12, RZ ;  /* 0x0000000c07ff7210 */ /* 0x000fe20007f1e0ff */
[----:B------:R-:W-:-:S04]  /*07c0*/  IMAD.MOV.U32 R14, RZ, RZ, R13 ;  /* 0x000000ffff0e7224 */ /* 0x000fc800078e000d */
[----:B------:R-:W-:-:S08]  /*07d0*/  IMAD.WIDE.U32.X R6, R11, R17, R14, P0 ;  /* 0x000000110b067225 */ /* 0x000fd000000e040e */
.L_x_5:
[--C-:B------:R-:W-:Y:S01]  /*07e0*/  SHF.R.U64 R26, R6, R18, R7.reuse ;  /* 0x00000012061a7219 */ /* 0x100fe20000001207 */
[----:B------:R-:W0:Y:S01]  /*07f0*/  LDC.64 R22, c[0x0][0x640] ;  /* 0x00019000ff167b82 */ /* 0x000e220000000a00 */
[----:B------:R-:W-:Y:S01]  /*0800*/  I2FP.F32.U32 R5, R8 ;  /* 0x0000000800057245 */ /* 0x000fe20000201000 */
[----:B------:R-:W-:Y:S01]  /*0810*/  ULDC UR4, c[0x0][0x150] ;  /* 0x0000540000047ab9 */ /* 0x000fe20000000800 */
[----:B------:R-:W-:Y:S02]  /*0820*/  SHF.R.U32.HI R6, RZ, R18, R7 ;  /* 0x00000012ff067219 */ /* 0x000fe40000011607 */
[----:B------:R-:W-:Y:S01]  /*0830*/  IADD3 R11, P0, RZ, -R26, RZ ;  /* 0x8000001aff0b7210 */ /* 0x000fe20007f1e0ff */
[----:B------:R-:W-:Y:S01]  /*0840*/  FMUL R5, R5, UR4 ;  /* 0x0000000405057c20 */ /* 0x000fe20008400000 */
[----:B------:R-:W-:Y:S01]  /*0850*/  ULDC UR4, c[0x0][0x154] ;  /* 0x0000550000047ab9 */ /* 0x000fe20000000800 */
[----:B------:R-:W1:Y:S02]  /*0860*/  LDC R14, c[0x0][0x618] ;  /* 0x00018600ff0e7b82 */ /* 0x000e640000000800 */
[----:B------:R-:W-:-:S02]  /*0870*/  IMAD.X R13, RZ, RZ, ~R6, P0 ;  /* 0x000000ffff0d7224 */ /* 0x000fc400000e0e06 */
[----:B------:R-:W2:Y:S01]  /*0880*/  F2I.U32.TRUNC.NTZ R5, R5 ;  /* 0x0000000500057305 */ /* 0x000ea2000020f000 */
[----:B------:R-:W-:-:S03]  /*0890*/  IMAD.WIDE.U32 R6, R11, R20, R2 ;  /* 0x000000140b067225 */ /* 0x000fc600078e0002 */
[----:B------:R-:W3:Y:S01]  /*08a0*/  LDC R9, c[0x0][0x144] ;  /* 0x00005100ff097b82 */ /* 0x000ee20000000800 */
[----:B------:R-:W-:-:S04]  /*08b0*/  IMAD R12, R13, R20, RZ ;  /* 0x000000140d0c7224 */ /* 0x000fc800078e02ff */
[----:B------:R-:W-:Y:S02]  /*08c0*/  IMAD R11, R11, R21, R12 ;  /* 0x000000150b0b7224 */ /* 0x000fe400078e020c */
[----:B------:R-:W-:Y:S01]  /*08d0*/  IMAD.MOV.U32 R12, RZ, RZ, 0x1 ;  /* 0x00000001ff0c7424 */ /* 0x000fe200078e00ff */
[----:B------:R-:W4:Y:S01]  /*08e0*/  LDC R18, c[0x0][0x608] ;  /* 0x00018200ff127b82 */ /* 0x000f220000000800 */
[----:B------:R-:W-:Y:S01]  /*08f0*/  IMAD.IADD R11, R7, 0x1, R11 ;  /* 0x00000001070b7824 */ /* 0x000fe200078e020b */
[----:B0-----:R-:W-:Y:S01]  /*0900*/  ISETP.NE.U32.AND P0, PT, R22, RZ, PT ;  /* 0x000000ff1600720c */ /* 0x001fe20003f05070 */
[----:B--2---:R-:W-:-:S03]  /*0910*/  IMAD.MOV R7, RZ, RZ, -R5 ;  /* 0x000000ffff077224 */ /* 0x004fc600078e0a05 */
[----:B------:R-:W-:Y:S02]  /*0920*/  ISETP.NE.AND.EX P0, PT, R23, RZ, PT, P0 ;  /* 0x000000ff1700720c */ /* 0x000fe40003f05300 */
[----:B------:R-:W0:Y:S01]  /*0930*/  LDC R13, c[0x0][0x658] ;  /* 0x00019600ff0d7b82 */ /* 0x000e220000000800 */
[--C-:B-1----:R-:W-:Y:S02]  /*0940*/  SHF.R.U64 R16, R6, R14, R11.reuse ;  /* 0x0000000e06107219 */ /* 0x102fe4000000120b */
[----:B------:R-:W-:Y:S02]  /*0950*/  I2FP.F32.U32 R6, R10 ;  /* 0x0000000a00067245 */ /* 0x000fe40000201000 */
[----:B------:R-:W-:-:S03]  /*0960*/  SHF.R.U32.HI R11, RZ, R14, R11 ;  /* 0x0000000eff0b7219 */ /* 0x000fc6000001160b */
[----:B------:R-:W1:Y:S01]  /*0970*/  LDC R17, c[0x0][0x148] ;  /* 0x00005200ff117b82 */ /* 0x000e620000000800 */
[----:B---3--:R-:W-:Y:S02]  /*0980*/  IMAD R5, R9, R7, R8 ;  /* 0x0000000709057224 */ /* 0x008fe400078e0208 */
[----:B------:R-:W-:Y:S01]  /*0990*/  FMUL R7, R6, UR4 ;  /* 0x0000000406077c20 */ /* 0x000fe20008400000 */
[----:B------:R-:W-:-:S03]  /*09a0*/  IMAD.MOV.U32 R6, RZ, RZ, -0x1 ;  /* 0xffffffffff067424 */ /* 0x000fc600078e00ff */
[----:B------:R2:W3:Y:S01]  /*09b0*/  F2I.U32.TRUNC.NTZ R15, R7 ;  /* 0x00000007000f7305 */ /* 0x0004e2000020f000 */
[----:B------:R-:W1:Y:S01]  /*09c0*/  LDC R21, c[0x0][0x600] ;  /* 0x00018000ff157b82 */ /* 0x000e620000000800 */
[-CC-:B----4-:R-:W-:Y:S02]  /*09d0*/  SHF.R.U64 R27, R16, R18.reuse, R11.reuse ;  /* 0x00000012101b7219 */ /* 0x190fe4000000120b */
[----:B------:R-:W-:-:S05]  /*09e0*/  SHF.R.U32.HI R8, RZ, R18, R11 ;  /* 0x00000012ff087219 */ /* 0x000fca000001160b */
[----:B------:R-:W4:Y:S01]  /*09f0*/  LDC R20, c[0x0][0x648] ;  /* 0x00019200ff147b82 */ /* 0x000f220000000800 */
[-CC-:B0-----:R-:W-:Y:S02]  /*0a00*/  SHF.R.U64 R18, R27, R13.reuse, R8.reuse ;  /* 0x0000000d1b127219 */ /* 0x181fe40000001208 */
[-C--:B------:R-:W-:Y:S02]  /*0a10*/  SHF.L.U32 R6, R6, R13.reuse, RZ ;  /* 0x0000000d06067219 */ /* 0x080fe400000006ff */
[-C--:B------:R-:W-:Y:S02]  /*0a20*/  SHF.R.U32.HI R8, RZ, R13.reuse, R8 ;  /* 0x0000000dff087219 */ /* 0x080fe40000011608 */
[----:B------:R-:W-:Y:S01]  /*0a30*/  LOP3.LUT R14, RZ, R6, RZ, 0x33, !PT ;  /* 0x00000006ff0e7212 */ /* 0x000fe200078e33ff */
[----:B------:R-:W0:Y:S01]  /*0a40*/  LDC R25, c[0x0][0x638] ;  /* 0x00018e00ff197b82 */ /* 0x000e220000000800 */
[----:B------:R-:W-:Y:S01]  /*0a50*/  SHF.L.U32 R11, R12, R13, RZ ;  /* 0x0000000d0c0b7219 */ /* 0x000fe200000006ff */
[----:B------:R-:W-:-:S02]  /*0a60*/  IMAD.MOV.U32 R6, RZ, RZ, R18 ;  /* 0x000000ffff067224 */ /* 0x000fc400078e0012 */
[----:B--2---:R-:W-:-:S04]  /*0a70*/  IMAD.MOV.U32 R7, RZ, RZ, R8 ;  /* 0x000000ffff077224 */ /* 0x004fc800078e0008 */
[----:B------:R-:W2:Y:S01]  /*0a80*/  LDC R24, c[0x0][0x610] ;  /* 0x00018400ff187b82 */ /* 0x000ea20000000800 */
[----:B---3--:R-:W-:Y:S05]  /*0a90*/  @!P0 BRA `(.L_x_6) ;  /* 0x0000000000288947 */ /* 0x008fea0003800000 */
[----:B------:R-:W3:Y:S02]  /*0aa0*/  LDC R13, c[0x0][0x64c] ;  /* 0x00019300ff0d7b82 */ /* 0x000ee40000000800 */
[----:B---3--:R-:W-:-:S05]  /*0ab0*/  IADD3 R13, P0, R18, R13, RZ ;  /* 0x0000000d120d7210 */ /* 0x008fca0007f1e0ff */
        /* <DEDUP_REMOVED lines=8> */
.L_x_6:
[----:B----4-:R-:W-:Y:S01]  /*0b40*/  SHF.R.U64 R6, R6, R20, R7 ;  /* 0x0000001406067219 */ /* 0x010fe20000001207 */
[----:B-1----:R-:W-:Y:S01]  /*0b50*/  VIADD R7, R21, 0xffffffff ;  /* 0xffffffff15077836 */ /* 0x002fe20000000000 */
[----:B------:R-:W-:Y:S01]  /*0b60*/  LOP3.LUT R14, R27, R14, RZ, 0xc0, !PT ;  /* 0x0000000e1b0e7212 */ /* 0x000fe200078ec0ff */
[----:B------:R-:W-:Y:S02]  /*0b70*/  IMAD.MOV R15, RZ, RZ, -R15 ;  /* 0x000000ffff0f7224 */ /* 0x000fe400078e0a0f */
[----:B------:R-:W-:Y:S01]  /*0b80*/  IMAD.MOV R8, RZ, RZ, -R6 ;  /* 0x000000ffff087224 */ /* 0x000fe200078e0a06 */
[----:B------:R-:W-:Y:S01]  /*0b90*/  LOP3.LUT R7, R16, R7, RZ, 0xc0, !PT ;  /* 0x0000000710077212 */ /* 0x000fe200078ec0ff */
[----:B------:R-:W-:Y:S02]  /*0ba0*/  IMAD R14, R11, R6, R14 ;  /* 0x000000060b0e7224 */ /* 0x000fe400078e020e */
[----:B------:R-:W-:Y:S02]  /*0bb0*/  @P2 IMAD R5, R17, R15, R10 ;  /* 0x0000000f11052224 */ /* 0x000fe400078e020a */
[----:B0-----:R-:W-:-:S02]  /*0bc0*/  IMAD R6, R8, R25, R18 ;  /* 0x0000001908067224 */ /* 0x001fc400078e0212 */
[----:B--2---:R-:W-:Y:S02]  /*0bd0*/  IMAD R5, R14, R24, R5 ;  /* 0x000000180e057224 */ /* 0x004fe400078e0205 */
[----:B------:R-:W-:Y:S02]  /*0be0*/  IMAD R6, R6, R21, R7 ;  /* 0x0000001506067224 */ /* 0x000fe400078e0207 */
[----:B------:R-:W-:-:S03]  /*0bf0*/  IMAD.MOV.U32 R12, RZ, RZ, 0x1 ;  /* 0x00000001ff0c7424 */ /* 0x000fc600078e00ff */
[----:B------:R-:W-:Y:S02]  /*0c00*/  SEL R7, R6, R5, !P2 ;  /* 0x0000000506077207 */ /* 0x000fe40005000000 */
[----:B------:R-:W-:Y:S01]  /*0c10*/  SEL R6, R5, R6, !P2 ;  /* 0x0000000605067207 */ /* 0x000fe20005000000 */
[----:B------:R-:W-:-:S07]  /*0c20*/  IMAD.MOV.U32 R5, RZ, RZ, R26 ;  /* 0x000000ffff057224 */ /* 0x000fce00078e001a */
.L_x_4:
[----:B------:R-:W-:-:S08]  /*0c30*/  NOP ;  /* 0x0000000000007918 */ /* 0x000fd00000000000 */
[----:B------:R-:W0:Y:S02]  /*0c40*/  USETMAXREG.TRY_ALLOC.CTAPOOL UP0, 0xe8 ;  /* 0x000000e8000079c8 */ /* 0x000e240008000600 */
[----:B0-----:R-:W-:-:S13]  /*0c50*/  PLOP3.LUT P0, PT, PT, PT, UP0, 0x80, 0x0 ;  /* 0x000000000000781c */ /* 0x001fda0003f0f008 */
[----:B------:R-:W-:Y:S05]  /*0c60*/  @!P0 BRA `(.L_x_4) ;  /* 0xfffffffc00f08947 */ /* 0x000fea000383ffff */
[----:B------:R-:W-:Y:S01]  /*0c70*/  ULDC.64 UR4, c[0x0][0x598] ;  /* 0x0001660000047ab9 */ /* 0x000fe20000000a00 */
[----:B------:R-:W-:Y:S01]  /*0c80*/  ULDC.64 UR16, c[0x0][0x208] ;  /* 0x0000820000107ab9 */ /* 0x000fe20000000a00 */
[----:B------:R-:W-:-:S04]  /*0c90*/  ISETP.NE.U32.AND P0, PT, RZ, UR4, PT ;  /* 0x00000004ff007c0c */ /* 0x000fc8000bf05070 */
[----:B------:R-:W-:-:S13]  /*0ca0*/  ISETP.NE.AND.EX P0, PT, RZ, UR5, PT, P0 ;  /* 0x00000005ff007c0c */ /* 0x000fda000bf05300 */
[----:B------:R-:W-:Y:S05]  /*0cb0*/  @!P0 BRA `(.L_x_7) ;  /* 0x00000000001c8947 */ /* 0x000fea0003800000 */
[----:B------:R-:W0:Y:S02]  /*0cc0*/  LDC.64 R8, c[0x0][0x598] ;  /* 0x00016600ff087b82 */ /* 0x000e240000000a00 */
[----:B0-----:R-:W2:Y:S02]  /*0cd0*/  LDG.E.64 R8, desc[UR16][R8.64] ;  /* 0x0000001008087981 */ /* 0x001ea4000c1e1b00 */
[----:B--2---:R-:W-:-:S04]  /*0ce0*/  ISETP.NE.U32.AND P0, PT, R8, RZ, PT ;  /* 0x000000ff0800720c */ /* 0x004fc80003f05070 */
[----:B------:R-:W-:-:S13]  /*0cf0*/  ISETP.NE.AND.EX P0, PT, R9, RZ, PT, P0 ;  /* 0x000000ff0900720c */ /* 0x000fda0003f05300 */
[----:B------:R-:W-:Y:S05]  /*0d00*/  @!P0 BRA `(.L_x_7) ;  /* 0x0000000000088947 */ /* 0x000fea0003800000 */
[----:B------:R0:W5:Y:S01]  /*0d10*/  LD.E R8, desc[UR16][R8.64] ;  /* 0x0000001008087980 */ /* 0x000162000c101900 */
[----:B------:R-:W-:Y:S05]  /*0d20*/  BRA `(.L_x_8) ;  /* 0x0000000000207947 */ /* 0x000fea0003800000 */
.L_x_7:
[----:B------:R-:W-:Y:S02]  /*0d30*/  ULDC.64 UR4, c[0x0][0x588] ;  /* 0x0001620000047ab9 */ /* 0x000fe40000000a00 */
[----:B------:R-:W-:-:S04]  /*0d40*/  ISETP.NE.U32.AND P0, PT, RZ, UR4, PT ;  /* 0x00000004ff007c0c */ /* 0x000fc8000bf05070 */
[----:B------:R-:W-:-:S13]  /*0d50*/  ISETP.NE.AND.EX P0, PT, RZ, UR5, PT, P0 ;  /* 0x00000005ff007c0c */ /* 0x000fda000bf05300 */
[----:B------:R-:W-:Y:S05]  /*0d60*/  @!P0 BRA `(.L_x_9) ;  /* 0x00000000000c8947 */ /* 0x000fea0003800000 */
[----:B------:R-:W0:Y:S02]  /*0d70*/  LDC.64 R8, c[0x0][0x588] ;  /* 0x00016200ff087b82 */ /* 0x000e240000000a00 */
[----:B0-----:R1:W5:Y:S01]  /*0d80*/  LDG.E R8, desc[UR16][R8.64] ;  /* 0x0000001008087981 */ /* 0x001362000c1e1900 */
[----:B------:R-:W-:Y:S05]  /*0d90*/  BRA `(.L_x_8) ;  /* 0x0000000000047947 */ /* 0x000fea0003800000 */
.L_x_9:
[----:B------:R-:W2:Y:S02]  /*0da0*/  LDC R8, c[0x0][0x580] ;  /* 0x00016000ff087b82 */ /* 0x000ea40000000800 */
.L_x_8:
[----:B------:R-:W-:Y:S02]  /*0db0*/  ULDC.64 UR4, c[0x0][0x5a0] ;  /* 0x0001680000047ab9 */ /* 0x000fe40000000a00 */
[----:B------:R-:W-:-:S04]  /*0dc0*/  ISETP.NE.U32.AND P0, PT, RZ, UR4, PT ;  /* 0x00000004ff007c0c */ /* 0x000fc8000bf05070 */
[----:B------:R-:W-:-:S13]  /*0dd0*/  ISETP.NE.AND.EX P0, PT, RZ, UR5, PT, P0 ;  /* 0x00000005ff007c0c */ /* 0x000fda000bf05300 */
[----:B------:R-:W-:Y:S05]  /*0de0*/  @!P0 BRA `(.L_x_10) ;  /* 0x00000000001c8947 */ /* 0x000fea0003800000 */
[----:B------:R-:W3:Y:S02]  /*0df0*/  LDC.64 R10, c[0x0][0x5a0] ;  /* 0x00016800ff0a7b82 */ /* 0x000ee40000000a00 */
[----:B---3--:R-:W3:Y:S02]  /*0e00*/  LDG.E.64 R10, desc[UR16][R10.64] ;  /* 0x000000100a0a7981 */ /* 0x008ee4000c1e1b00 */
[----:B---3--:R-:W-:-:S04]  /*0e10*/  ISETP.NE.U32.AND P0, PT, R10, RZ, PT ;  /* 0x000000ff0a00720c */ /* 0x008fc80003f05070 */
[----:B------:R-:W-:-:S13]  /*0e20*/  ISETP.NE.AND.EX P0, PT, R11, RZ, PT, P0 ;  /* 0x000000ff0b00720c */ /* 0x000fda0003f05300 */
[----:B------:R-:W-:Y:S05]  /*0e30*/  @!P0 BRA `(.L_x_10) ;  /* 0x0000000000088947 */ /* 0x000fea0003800000 */
[----:B01----:R0:W5:Y:S01]  /*0e40*/  LD.E R9, desc[UR16][R10.64] ;  /* 0x000000100a097980 */ /* 0x003162000c101900 */
[----:B------:R-:W-:Y:S05]  /*0e50*/  BRA `(.L_x_11) ;  /* 0x0000000000207947 */ /* 0x000fea0003800000 */
.L_x_10:
[----:B------:R-:W-:Y:S02]  /*0e60*/  ULDC.64 UR4, c[0x0][0x590] ;  /* 0x0001640000047ab9 */ /* 0x000fe40000000a00 */
[----:B------:R-:W-:-:S04]  /*0e70*/  ISETP.NE.U32.AND P0, PT, RZ, UR4, PT ;  /* 0x00000004ff007c0c */ /* 0x000fc8000bf05070 */
[----:B------:R-:W-:-:S13]  /*0e80*/  ISETP.NE.AND.EX P0, PT, RZ, UR5, PT, P0 ;  /* 0x00000005ff007c0c */ /* 0x000fda000bf05300 */
[----:B------:R-:W-:Y:S05]  /*0e90*/  @!P0 BRA `(.L_x_12) ;  /* 0x00000000000c8947 */ /* 0x000fea0003800000 */
[----:B------:R-:W0:Y:S02]  /*0ea0*/  LDC.64 R10, c[0x0][0x590] ;  /* 0x00016400ff0a7b82 */ /* 0x000e240000000a00 */
[----:B01----:R1:W5:Y:S01]  /*0eb0*/  LDG.E R9, desc[UR16][R10.64] ;  /* 0x000000100a097981 */ /* 0x003362000c1e1900 */
[----:B------:R-:W-:Y:S05]  /*0ec0*/  BRA `(.L_x_11) ;  /* 0x0000000000047947 */ /* 0x000fea0003800000 */
.L_x_12:
[----:B01----:R-:W3:Y:S02]  /*0ed0*/  LDC R9, c[0x0][0x584] ;  /* 0x00016100ff097b82 */ /* 0x003ee40000000800 */
.L_x_11:
[----:B------:R-:W-:-:S13]  /*0ee0*/  LOP3.LUT P0, RZ, R12, 0xff, RZ, 0xc0, !PT ;  /* 0x000000ff0cff7812 */ /* 0x000fda000780c0ff */
[----:B------:R-:W-:Y:S05]  /*0ef0*/  @!P0 EXIT ;  /* 0x000000000000894d */ /* 0x000fea0003800000 */
[----:B------:R-:W-:Y:S01]  /*0f00*/  ULDC UR4, c[0x0][0x28c] ;  /* 0x0000a30000047ab9 */ /* 0x000fe20000000800 */
[----:B------:R-:W-:Y:S01]  /*0f10*/  LOP3.LUT R138, R4, 0x1, RZ, 0xfc, !PT ;  /* 0x00000001048a7812 */ /* 0x000fe200078efcff */
[----:B------:R-:W-:-:S04]  /*0f20*/  UIADD3 UR4, UR4, 0x3f, URZ ;  /* 0x0000003f04047890 */ /* 0x000fc8000fffe03f */
[----:B------:R-:W-:-:S04]  /*0f30*/  USHF.R.S32.HI UR5, URZ, 0x1f, UR4 ;  /* 0x0000001f3f057899 */ /* 0x000fc80008011404 */
[----:B------:R-:W-:-:S03]  /*0f40*/  ULEA.HI UR5, UR5, UR4, URZ, 0x6 ;  /* 0x0000000405057291 */ /* 0x000fc6000f8f303f */
[----:B------:R-:W-:Y:S01]  /*0f50*/  UMOV UR4, URZ ;  /* 0x0000003f00047c82 */ /* 0x000fe20008000000 */
[----:B------:R-:W-:-:S03]  /*0f60*/  USHF.R.S32.HI UR9, URZ, 0x6, UR5 ;  /* 0x000000063f097899 */ /* 0x000fc60008011405 */
[----:B------:R-:W-:-:S09]  /*0f70*/  UMOV UR5, URZ ;  /* 0x0000003f00057c82 */ /* 0x000fd20008000000 */
.L_x_165:
[----:B01----:R-:W-:Y:S01]  /*0f80*/  LOP3.LUT R10, R0, 0x80, RZ, 0xc0, !PT ;  /* 0x00000080000a7812 */ /* 0x003fe200078ec0ff */
[----:B------:R-:W0:Y:S01]  /*0f90*/  S2UR UR13, SR_CgaCtaId ;  /* 0x00000000000d79c3 */ /* 0x000e220000008800 */
[----:B------:R-:W-:Y:S01]  /*0fa0*/  UMOV UR12, 0x400 ;  /* 0x00000400000c7882 */ /* 0x000fe20000000000 */
[----:B------:R-:W-:Y:S01]  /*0fb0*/  UMOV UR6, URZ ;  /* 0x0000003f00067c82 */ /* 0x000fe20008000000 */
[----:B------:R-:W-:Y:S01]  /*0fc0*/  SHF.R.U32.HI R10, RZ, 0x7, R10 ;  /* 0x00000007ff0a7819 */ /* 0x000fe2000001160a */
[----:B------:R-:W-:Y:S01]  /*0fd0*/  UMOV UR7, URZ ;  /* 0x0000003f00077c82 */ /* 0x000fe20008000000 */
[----:B------:R-:W-:Y:S01]  /*0fe0*/  UMOV UR18, UR5 ;  /* 0x0000000500127c82 */ /* 0x000fe20008000000 */
[----:B------:R-:W-:Y:S02]  /*0ff0*/  CS2R R14, SRZ ;  /* 0x00000000000e7805 */ /* 0x000fe4000001ff00 */
[----:B------:R-:W-:Y:S01]  /*1000*/  CS2R R12, SRZ ;  /* 0x00000000000c7805 */ /* 0x000fe2000001ff00 */
[----:B------:R-:W1:Y:S01]  /*1010*/  LDC R11, c[0x0][0x28c] ;  /* 0x0000a300ff0b7b82 */ /* 0x000e620000000800 */
[----:B------:R-:W4:Y:S01]  /*1020*/  SHFL.IDX PT, R10, R10, RZ, 0x1f ;  /* 0x00001fff0a0a7589 */ /* 0x000f2200000e0000 */
[----:B------:R-:W-:-:S02]  /*1030*/  CS2R R16, SRZ ;  /* 0x0000000000107805 */ /* 0x000fc4000001ff00 */
[----:B------:R-:W-:Y:S02]  /*1040*/  CS2R R18, SRZ ;  /* 0x0000000000127805 */ /* 0x000fe4000001ff00 */
[----:B------:R-:W-:Y:S02]  /*1050*/  CS2R R20, SRZ ;  /* 0x0000000000147805 */ /* 0x000fe4000001ff00 */
[----:B------:R-:W-:Y:S02]  /*1060*/  CS2R R22, SRZ ;  /* 0x0000000000167805 */ /* 0x000fe4000001ff00 */
[----:B------:R-:W-:Y:S02]  /*1070*/  CS2R R88, SRZ ;  /* 0x0000000000587805 */ /* 0x000fe4000001ff00 */
[----:B------:R-:W-:Y:S02]  /*1080*/  CS2R R90, SRZ ;  /* 0x00000000005a7805 */ /* 0x000fe4000001ff00 */
        /* <DEDUP_REMOVED lines=16> */
[----:B-1----:R-:W-:Y:S02]  /*1190*/  ISETP.GE.AND P0, PT, R11, 0x1, PT ;  /* 0x000000010b00780c */ /* 0x002fe40003f06270 */
[----:B------:R-:W-:Y:S02]  /*11a0*/  CS2R R124, SRZ ;  /* 0x00000000007c7805 */ /* 0x000fe4000001ff00 */
[----:B----4-:R-:W-:-:S02]  /*11b0*/  R2UR UR8, R10 ;  /* 0x000000000a0872ca */ /* 0x010fc400000e0000 */
[----:B------:R-:W-:Y:S02]  /*11c0*/  CS2R R126, SRZ ;  /* 0x00000000007e7805 */ /* 0x000fe4000001ff00 */
[----:B------:R-:W-:Y:S02]  /*11d0*/  CS2R R128, SRZ ;  /* 0x0000000000807805 */ /* 0x000fe4000001ff00 */
[----:B------:R-:W-:Y:S02]  /*11e0*/  CS2R R130, SRZ ;  /* 0x0000000000827805 */ /* 0x000fe4000001ff00 */
[----:B------:R-:W-:Y:S02]  /*11f0*/  CS2R R132, SRZ ;  /* 0x0000000000847805 */ /* 0x000fe4000001ff00 */
[----:B------:R-:W-:Y:S02]  /*1200*/  CS2R R134, SRZ ;  /* 0x0000000000867805 */ /* 0x000fe4000001ff00 */
[----:B------:R-:W-:Y:S01]  /*1210*/  CS2R R136, SRZ ;  /* 0x0000000000887805 */ /* 0x000fe2000001ff00 */
[----:B------:R-:W-:Y:S01]  /*1220*/  IMAD.MOV.U32 R139, RZ, RZ, RZ ;  /* 0x000000ffff8b7224 */ /* 0x000fe200078e00ff */
[----:B------:R-:W-:Y:S01]  /*1230*/  CS2R R24, SRZ ;  /* 0x0000000000187805 */ /* 0x000fe2000001ff00 */
[----:B------:R-:W-:Y:S01]  /*1240*/  IMAD.MOV.U32 R141, RZ, RZ, RZ ;  /* 0x000000ffff8d7224 */ /* 0x000fe200078e00ff */
[----:B---3--:R-:W-:Y:S01]  /*1250*/  CS2R R26, SRZ ;  /* 0x00000000001a7805 */ /* 0x008fe2000001ff00 */
[----:B------:R-:W-:Y:S01]  /*1260*/  IMAD.U32 R142, RZ, RZ, UR4 ;  /* 0x00000004ff8e7e24 */ /* 0x000fe2000f8e00ff */
[----:B------:R-:W-:Y:S01]  /*1270*/  CS2R R28, SRZ ;  /* 0x00000000001c7805 */ /* 0x000fe2000001ff00 */
[----:B------:R-:W-:Y:S01]  /*1280*/  ULEA.HI UR10, UR8, UR8, URZ, 0x1 ;  /* 0x00000008080a7291 */ /* 0x000fe2000f8f083f */
[----:B------:R-:W-:-:S02]  /*1290*/  CS2R R30, SRZ ;  /* 0x00000000001e7805 */ /* 0x000fc4000001ff00 */
[----:B------:R-:W-:Y:S02]  /*12a0*/  CS2R R32, SRZ ;  /* 0x0000000000207805 */ /* 0x000fe4000001ff00 */
[----:B------:R-:W-:Y:S01]  /*12b0*/  CS2R R34, SRZ ;  /* 0x0000000000227805 */ /* 0x000fe2000001ff00 */
[----:B------:R-:W-:Y:S01]  /*12c0*/  ULOP3.LUT UR11, UR10, 0xffffe, URZ, 0xc0, !UPT ;  /* 0x000ffffe0a0b7892 */ /* 0x000fe2000f8ec03f */
[----:B------:R-:W-:Y:S01]  /*12d0*/  CS2R R36, SRZ ;  /* 0x0000000000247805 */ /* 0x000fe2000001ff00 */
[----:B0-----:R-:W-:Y:S01]  /*12e0*/  ULEA UR10, UR13, UR12, 0x18 ;  /* 0x0000000c0d0a7291 */ /* 0x001fe2000f8ec03f */
[----:B------:R-:W-:Y:S01]  /*12f0*/  CS2R R38, SRZ ;  /* 0x0000000000267805 */ /* 0x000fe2000001ff00 */
[----:B------:R-:W-:Y:S01]  /*1300*/  UIADD3 UR11, UR8, -UR11, URZ ;  /* 0x8000000b080b7290 */ /* 0x000fe2000fffe03f */
[----:B------:R-:W-:Y:S02]  /*1310*/  CS2R R40, SRZ ;  /* 0x0000000000287805 */ /* 0x000fe4000001ff00 */
[----:B------:R-:W-:Y:S01]  /*1320*/  CS2R R42, SRZ ;  /* 0x00000000002a7805 */ /* 0x000fe2000001ff00 */
[----:B------:R-:W-:Y:S01]  /*1330*/  UMOV UR8, URZ ;  /* 0x0000003f00087c82 */ /* 0x000fe20008000000 */
[----:B------:R-:W-:Y:S01]  /*1340*/  ULEA UR11, UR11, UR10, 0xc ;  /* 0x0000000a0b0b7291 */ /* 0x000fe2000f8e603f */
[----:B------:R-:W-:-:S02]  /*1350*/  CS2R R44, SRZ ;  /* 0x00000000002c7805 */ /* 0x000fc4000001ff00 */
[----:B------:R-:W-:Y:S02]  /*1360*/  CS2R R46, SRZ ;  /* 0x00000000002e7805 */ /* 0x000fe4000001ff00 */
[----:B------:R-:W-:Y:S01]  /*1370*/  CS2R R48, SRZ ;  /* 0x0000000000307805 */ /* 0x000fe2000001ff00 */
[----:B------:R-:W-:Y:S01]  /*1380*/  UIADD3 UR11, UR11, 0x180, URZ ;  /* 0x000001800b0b7890 */ /* 0x000fe2000fffe03f */
[----:B------:R-:W-:Y:S02]  /*1390*/  CS2R R50, SRZ ;  /* 0x0000000000327805 */ /* 0x000fe4000001ff00 */
[----:B------:R-:W-:Y:S02]  /*13a0*/  CS2R R52, SRZ ;  /* 0x0000000000347805 */ /* 0x000fe4000001ff00 */
[----:B------:R-:W-:Y:S01]  /*13b0*/  CS2R R54, SRZ ;  /* 0x0000000000367805 */ /* 0x000fe2000001ff00 */
[----:B------:R-:W-:Y:S01]  /*13c0*/  USHF.R.U32.HI UR11, URZ, 0x4, UR11 ;  /* 0x000000043f0b7899 */ /* 0x000fe2000801160b */
[----:B------:R-:W-:-:S02]  /*13d0*/  CS2R R56, SRZ ;  /* 0x0000000000387805 */ /* 0x000fc4000001ff00 */
[----:B------:R-:W-:Y:S02]  /*13e0*/  CS2R R58, SRZ ;  /* 0x00000000003a7805 */ /* 0x000fe4000001ff00 */
[----:B------:R-:W-:Y:S01]  /*13f0*/  CS2R R60, SRZ ;  /* 0x00000000003c7805 */ /* 0x000fe2000001ff00 */
[----:B------:R-:W-:Y:S01]  /*1400*/  ULOP3.LUT UR11, UR11, 0x3fff, URZ, 0xc0, !UPT ;  /* 0x00003fff0b0b7892 */ /* 0x000fe2000f8ec03f */
        /* <DEDUP_REMOVED lines=12> */
[----:B------:R-:W-:Y:S01]  /*14d0*/  CS2R R86, SRZ ;  /* 0x0000000000567805 */ /* 0x000fe2000001ff00 */
[----:B------:R-:W-:Y:S06]  /*14e0*/  @!P0 BRA `(.L_x_13) ;  /* 0x0000000800308947 */ /* 0x000fec0003800000 */
[----:B------:R-:W-:-:S13]  /*14f0*/  ISETP.NE.AND P1, PT, R138, 0x3, PT ;  /* 0x000000038a00780c */ /* 0x000fda0003f25270 */
[----:B------:R-:W-:Y:S05]  /*1500*/  @!P1 BRA `(.L_x_14) ;  /* 0x0000000000049947 */ /* 0x000fea0003800000 */
[----:B------:R-:W-:Y:S01]  /*1510*/  BPT.TRAP 0x1 ;  /* 0x000000040000795c */ /* 0x000fe20000300000 */
.L_x_14:
[----:B------:R-:W-:Y:S01]  /*1520*/  ULEA UR6, UR5, UR10, 0x3 ;  /* 0x0000000a05067291 */ /* 0x000fe2000f8e183f */
[----:B------:R-:W-:-:S05]  /*1530*/  IMAD.U32 R10, RZ, RZ, UR4 ;  /* 0x00000004ff0a7e24 */ /* 0x000fca000f8e00ff */
[----:B------:R-:W-:-:S04]  /*1540*/  SHF.L.U32 R10, R10, 0x1f, RZ ;  /* 0x0000001f0a0a7819 */ /* 0x000fc800000006ff */
[----:B------:R0:W1:Y:S01]  /*1550*/  SYNCS.PHASECHK.TRANS64.TRYWAIT P0, [UR6], R10 ;  /* 0x0000000aff0075a7 */ /* 0x0000620008000146 */
[----:B------:R-:W-:Y:S05]  /*1560*/  @!P1 BRA `(.L_x_15) ;  /* 0x0000000000049947 */ /* 0x000fea0003800000 */
[----:B------:R-:W-:Y:S01]  /*1570*/  BPT.TRAP 0x1 ;  /* 0x000000040000795c */ /* 0x000fe20000300000 */
.L_x_15:
[----:B-1----:R-:W-:Y:S05]  /*1580*/  @P0 BRA `(.L_x_16) ;  /* 0x0000000000080947 */ /* 0x002fea0003800000 */
[----:B------:R-:W1:Y:S02]  /*1590*/  SYNCS.PHASECHK.TRANS64.TRYWAIT P0, [UR6], R10 ;  /* 0x0000000aff0075a7 */ /* 0x000e640008000146 */
[----:B-1----:R-:W-:Y:S05]  /*15a0*/  @!P0 BRA `(.L_x_17) ;  /* 0x0000007c00808947 */ /* 0x002fea0003800000 */
.L_x_16:
[----:B------:R-:W-:Y:S01]  /*15b0*/  UIADD3 UR6, UR10, 0xe180, URZ ;  /* 0x0000e1800a067890 */ /* 0x000fe2000fffe03f */
[----:B------:R-:W-:Y:S01]  /*15c0*/  WARPGROUP.ARRIVE ;  /* 0x00000000000079c5 */ /* 0x000fe20000000000 */
[----:B------:R-:W-:Y:S01]  /*15d0*/  ULOP3.LUT UR12, UR11, 0x10000, URZ, 0xfc, !UPT ;  /* 0x000100000b0c7892 */ /* 0x000fe2000f8efc3f */
[----:B------:R-:W-:Y:S01]  /*15e0*/  CS2R R14, SRZ ;  /* 0x00000000000e7805 */ /* 0x000fe2000001ff00 */
[----:B------:R-:W-:Y:S01]  /*15f0*/  USHF.R.U32.HI UR6, URZ, 0x4, UR6 ;  /* 0x000000043f067899 */ /* 0x000fe20008011606 */
[----:B------:R-:W-:Y:S01]  /*1600*/  CS2R R12, SRZ ;  /* 0x00000000000c7805 */ /* 0x000fe2000001ff00 */
[----:B------:R-:W-:Y:S01]  /*1610*/  ULEA UR12, UR5, UR12, 0x9 ;  /* 0x0000000c050c7291 */ /* 0x000fe2000f8e483f */
[----:B------:R-:W-:Y:S01]  /*1620*/  CS2R R16, SRZ ;  /* 0x0000000000107805 */ /* 0x000fe2000001ff00 */
[----:B------:R-:W-:Y:S01]  /*1630*/  ULOP3.LUT UR6, UR6, 0x3fff, URZ, 0xc0, !UPT ;  /* 0x00003fff06067892 */ /* 0x000fe2000f8ec03f */
[----:B------:R-:W-:Y:S01]  /*1640*/  CS2R R18, SRZ ;  /* 0x0000000000127805 */ /* 0x000fe2000001ff00 */
[----:B------:R-:W-:Y:S01]  /*1650*/  UMOV UR13, 0x80000020 ;  /* 0x80000020000d7882 */ /* 0x000fe20000000000 */
[----:B------:R-:W-:Y:S01]  /*1660*/  UMOV UR15, 0x80000020 ;  /* 0x80000020000f7882 */ /* 0x000fe20000000000 */
[----:B------:R-:W-:Y:S01]  /*1670*/  ULOP3.LUT UR6, UR6, 0x10000, URZ, 0xfc, !UPT ;  /* 0x0001000006067892 */ /* 0x000fe2000f8efc3f */
[----:B------:R-:W-:Y:S01]  /*1680*/  CS2R R20, SRZ ;  /* 0x0000000000147805 */ /* 0x000fe2000001ff00 */
[----:B------:R-:W-:Y:S01]  /*1690*/  ULDC UR7, c[0x0][0x50c] ;  /* 0x0001430000077ab9 */ /* 0x000fe20000000800 */
[----:B------:R-:W-:Y:S01]  /*16a0*/  CS2R R22, SRZ ;  /* 0x0000000000167805 */ /* 0x000fe2000001ff00 */
[----:B------:R-:W-:Y:S01]  /*16b0*/  ULEA UR14, UR5, UR6, 0x9 ;  /* 0x00000006050e7291 */ /* 0x000fe2000f8e483f */
[----:B------:R-:W-:Y:S01]  /*16c0*/  CS2R R88, SRZ ;  /* 0x0000000000587805 */ /* 0x000fe2000001ff00 */
[----:B------:R-:W-:Y:S01]  /*16d0*/  UISETP.NE.AND UP0, UPT, UR7, 0x2, UPT ;  /* 0x000000020700788c */ /* 0x000fe2000bf05270 */
[----:B------:R-:W-:Y:S01]  /*16e0*/  CS2R R90, SRZ ;  /* 0x00000000005a7805 */ /* 0x000fe2000001ff00 */
[----:B------:R-:W-:Y:S01]  /*16f0*/  UMOV UR6, 0x2 ;  /* 0x0000000200067882 */ /* 0x000fe20000000000 */
[----:B------:R-:W-:Y:S01]  /*1700*/  CS2R R92, SRZ ;  /* 0x00000000005c7805 */ /* 0x000fe2000001ff00 */
[----:B------:R-:W-:Y:S01]  /*1710*/  USEL UR7, URZ, 0x1, UP0 ;  /* 0x000000013f077887 */ /* 0x000fe20008000000 */
[----:B------:R-:W-:-:S02]  /*1720*/  CS2R R94, SRZ ;  /* 0x00000000005e7805 */ /* 0x000fc4000001ff00 */
[----:B------:R-:W-:Y:S01]  /*1730*/  CS2R R96, SRZ ;  /* 0x0000000000607805 */ /* 0x000fe2000001ff00 */
[----:B------:R-:W-:Y:S01]  /*1740*/  QGMMA.64x128x32.F32.E4M3.E4M3 R24, gdesc[UR12], RZ, !UPT ;  /* 0x01e000000c1879f3 */ /* 0x000fe2000c7008ff */
[----:B------:R-:W-:Y:S01]  /*1750*/  UIADD3 UR12, UR12, 0x2, URZ ;  /* 0x000000020c0c7890 */ /* 0x000fe2000fffe03f */
[----:B------:R-:W-:Y:S02]  /*1760*/  CS2R R98, SRZ ;  /* 0x0000000000627805 */ /* 0x000fe4000001ff00 */
[----:B------:R-:W-:Y:S01]  /*1770*/  ISETP.NE.AND P0, PT, RZ, UR7, PT ;  /* 0x00000007ff007c0c */ /* 0x000fe2000bf05270 */
[----:B------:R-:W-:Y:S01]  /*1780*/  UIADD3 UR14, UR14, 0x2, URZ ;  /* 0x000000020e0e7890 */ /* 0x000fe2000fffe03f */
[----:B------:R-:W-:Y:S01]  /*1790*/  CS2R R100, SRZ ;  /* 0x0000000000647805 */ /* 0x000fe2000001ff00 */
[----:B------:R-:W-:Y:S01]  /*17a0*/  UMOV UR13, 0x80000020 ;  /* 0x80000020000d7882 */ /* 0x000fe20000000000 */
[----:B------:R-:W-:Y:S01]  /*17b0*/  UMOV UR15, 0x80000020 ;  /* 0x80000020000f7882 */ /* 0x000fe20000000000 */
        /* <DEDUP_REMOVED lines=17> */
[----:B------:R-:W-:Y:S01]  /*18d0*/  CS2R R136, SRZ ;  /* 0x0000000000887805 */ /* 0x000fe2000001ff00 */
[----:B------:R-:W-:Y:S02]  /*18e0*/  IMAD.MOV.U32 R139, RZ, RZ, RZ ;  /* 0x000000ffff8b7224 */ /* 0x000fe400078e00ff */
[----:B------:R-:W-:Y:S01]  /*18f0*/  IMAD.MOV.U32 R141, RZ, RZ, RZ ;  /* 0x000000ffff8d7224 */ /* 0x000fe200078e00ff */
[----:B------:R-:W-:Y:S01]  /*1900*/  QGMMA.64x128x32.F32.E4M3.E4M3 R24, gdesc[UR12], R24, gsb0 ;  /* 0x01e000000c1879f3 */ /* 0x000fe20008000818 */
[----:B------:R-:W-:Y:S05]  /*1910*/  @!P0 BRA `(.L_x_18) ;  /* 0x0000000400088947 */ /* 0x000fea0003800000 */
[----:B------:R-:W-:Y:S02]  /*1920*/  WARPGROUP.DEPBAR.LE gsb0, 0x0 ;  /* 0x00008000000079c5 */ /* 0x000fe40000010000 */
[----:B------:R-:W-:-:S01]  /*1930*/  FADD R141, RZ, R24 ;  /* 0x00000018ff8d7221 */ /* 0x000fc20000000000 */
[----:B------:R-:W-:Y:S01]  /*1940*/  FADD R136, RZ, R25 ;  /* 0x00000019ff887221 */ /* 0x000fe20000000000 */
        /* <DEDUP_REMOVED lines=62> */
[----:B------:R-:W-:-:S06]  /*1d30*/  UMOV UR6, URZ ;  /* 0x0000003f00067c82 */ /* 0x000fcc0008000000 */
.L_x_18:
[----:B------:R-:W-:-:S04]  /*1d40*/  UIADD3 UR18, UR5, 0x1, URZ ;  /* 0x0000000105127890 */ /* 0x000fc8000fffe03f */
[----:B------:R-:W-:-:S04]  /*1d50*/  UISETP.NE.AND UP0, UPT, UR18, 0x7, UPT ;  /* 0x000000071200788c */ /* 0x000fc8000bf05270 */
[----:B------:R-:W-:Y:S02]  /*1d60*/  USEL UR8, URZ, 0x1, UP0 ;  /* 0x000000013f087887 */ /* 0x000fe40008000000 */
[----:B------:R-:W-:Y:S02]  /*1d70*/  USEL UR18, UR18, URZ, UP0 ;  /* 0x0000003f12127287 */ /* 0x000fe40008000000 */
[----:B------:R-:W-:-:S06]  /*1d80*/  ULOP3.LUT UR8, UR4, UR8, URZ, 0x3c, !UPT ;  /* 0x0000000804087292 */ /* 0x000fcc000f8e3c3f */
[----:B------:R-:W-:Y:S01]  /*1d90*/  IMAD.U32 R142, RZ, RZ, UR8 ;  /* 0x00000008ff8e7e24 */ /* 0x000fe2000f8e00ff */
[----:B------:R-:W-:-:S06]  /*1da0*/  UMOV UR8, 0x1 ;  /* 0x0000000100087882 */ /* 0x000fcc0000000000 */
.L_x_13:
[----:B------:R-:W-:-:S04]  /*1db0*/  UISETP.LT.AND UP0, UPT, UR9, 0x1, UPT ;  /* 0x000000010900788c */ /* 0x000fc8000bf01270 */
[----:B------:R-:W-:-:S04]  /*1dc0*/  USEL UR12, UR9, 0x1, UP0 ;  /* 0x00000001090c7887 */ /* 0x000fc80008000000 */
[----:B------:R-:W-:-:S04]  /*1dd0*/  UIADD3 UR12, UR9, -UR12, URZ ;  /* 0x8000000c090c7290 */ /* 0x000fc8000fffe03f */
[----:B------:R-:W-:-:S06]  /*1de0*/  UISETP.GE.AND UP0, UPT, UR12, 0x1, UPT ;  /* 0x000000010c00788c */ /* 0x000fcc000bf06270 */
[----:B------:R-:W-:-:S13]  /*1df0*/  PLOP3.LUT P0, PT, PT, PT, UP0, 0x80, 0x0 ;  /* 0x000000000000781c */ /* 0x000fda0003f0f008 */
[----:B------:R-:W-:Y:S05]  /*1e00*/  @!P0 BRA `(.L_x_19) ;  /* 0x0000000800048947 */ /* 0x000fea0003800000 */
[----:B01----:R-:W-:Y:S01]  /*1e10*/  IMAD.U32 R10, RZ, RZ, UR12 ;  /* 0x0000000cff0a7e24 */ /* 0x003fe2000f8e00ff */
[----:B------:R-:W-:Y:S01]  /*1e20*/  UMOV UR19, UR5 ;  /* 0x0000000500137c82 */ /* 0x000fe20008000000 */
[----:B------:R-:W-:-:S05]  /*1e30*/  ULDC UR20, c[0x0][0x50c] ;  /* 0x0001430000147ab9 */ /* 0x000fca0000000800 */
.L_x_27:
[----:B------:R-:W-:-:S13]  /*1e40*/  ISETP.NE.AND P1, PT, R138, 0x3, PT ;  /* 0x000000038a00780c */ /* 0x000fda0003f25270 */
[----:B01----:R-:W-:Y:S05]  /*1e50*/  @!P1 BRA `(.L_x_20) ;  /* 0x0000000000049947 */ /* 0x003fea0003800000 */
[----:B------:R-:W-:Y:S01]  /*1e60*/  BPT.TRAP 0x1 ;  /* 0x000000040000795c */ /* 0x000fe20000300000 */
.L_x_20:
[----:B------:R-:W0:Y:S01]  /*1e70*/  S2UR UR12, SR_CgaCtaId ;  /* 0x00000000000c79c3 */ /* 0x000e220000008800 */
[----:B------:R-:W-:Y:S01]  /*1e80*/  UMOV UR10, 0x400 ;  /* 0x00000400000a7882 */ /* 0x000fe20000000000 */
[----:B------:R-:W-:Y:S01]  /*1e90*/  SHF.L.U32 R11, R142, 0x1f, RZ ;  /* 0x0000001f8e0b7819 */ /* 0x000fe200000006ff */
[----:B0-----:R-:W-:-:S04]  /*1ea0*/  ULEA UR10, UR12, UR10, 0x18 ;  /* 0x0000000a0c0a7291 */ /* 0x001fc8000f8ec03f */
[----:B------:R-:W-:-:S09]  /*1eb0*/  ULEA UR12, UR18, UR10, 0x3 ;  /* 0x0000000a120c7291 */ /* 0x000fd2000f8e183f */
[----:B------:R0:W1:Y:S01]  /*1ec0*/  SYNCS.PHASECHK.TRANS64.TRYWAIT P0, [UR12], R11 ;  /* 0x0000000bff0075a7 */ /* 0x000062000800014c */
[----:B------:R-:W-:Y:S05]  /*1ed0*/  @!P1 BRA `(.L_x_21) ;  /* 0x0000000000049947 */ /* 0x000fea0003800000 */
[----:B------:R-:W-:Y:S01]  /*1ee0*/  BPT.TRAP 0x1 ;  /* 0x000000040000795c */ /* 0x000fe20000300000 */
.L_x_21:
[----:B-1----:R-:W-:Y:S05]  /*1ef0*/  @P0 BRA `(.L_x_22) ;  /* 0x0000000000080947 */ /* 0x002fea0003800000 */
[----:B------:R-:W1:Y:S02]  /*1f00*/  SYNCS.PHASECHK.TRANS64.TRYWAIT P0, [UR12], R11 ;  /* 0x0000000bff0075a7 */ /* 0x000e64000800014c */
[----:B-1----:R-:W-:Y:S05]  /*1f10*/  @!P0 BRA `(.L_x_23) ;  /* 0x00000074003c8947 */ /* 0x002fea0003800000 */
.L_x_22:
[----:B------:R-:W-:Y:S01]  /*1f20*/  UIADD3 UR12, UR10, 0xe180, URZ ;  /* 0x0000e1800a0c7890 */ /* 0x000fe2000fffe03f */
[----:B------:R-:W-:Y:S01]  /*1f30*/  WARPGROUP.ARRIVE ;  /* 0x00000000000079c5 */ /* 0x000fe20000000000 */
[----:B------:R-:W-:Y:S02]  /*1f40*/  UISETP.NE.AND UP0, UPT, UR7, URZ, UPT ;  /* 0x0000003f0700728c */ /* 0x000fe4000bf05270 */
[----:B------:R-:W-:Y:S02]  /*1f50*/  USHF.R.U32.HI UR12, URZ, 0x4, UR12 ;  /* 0x000000043f0c7899 */ /* 0x000fe4000801160c */
[----:B------:R-:W-:Y:S02]  /*1f60*/  USEL UR8, UR8, URZ, !UP0 ;  /* 0x0000003f08087287 */ /* 0x000fe4000c000000 */
[----:B------:R-:W-:Y:S02]  /*1f70*/  ULOP3.LUT UR7, UR12, 0x3fff, URZ, 0xc0, !UPT ;  /* 0x00003fff0c077892 */ /* 0x000fe4000f8ec03f */
[----:B------:R-:W-:-:S02]  /*1f80*/  ULOP3.LUT UR12, UR11, 0x10000, URZ, 0xfc, !UPT ;  /* 0x000100000b0c7892 */ /* 0x000fc4000f8efc3f */
[----:B------:R-:W-:Y:S02]  /*1f90*/  ULOP3.LUT UR7, UR7, 0x10000, URZ, 0xfc, !UPT ;  /* 0x0001000007077892 */ /* 0x000fe4000f8efc3f */
[----:B------:R-:W-:Y:S02]  /*1fa0*/  UISETP.NE.U32.AND UP0, UPT, UR8, URZ, UPT ;  /* 0x0000003f0800728c */ /* 0x000fe4000bf05070 */
[----:B------:R-:W-:Y:S02]  /*1fb0*/  ULEA UR12, UR18, UR12, 0x9 ;  /* 0x0000000c120c7291 */ /* 0x000fe4000f8e483f */
[----:B------:R-:W-:Y:S01]  /*1fc0*/  ULEA UR14, UR18, UR7, 0x9 ;  /* 0x00000007120e7291 */ /* 0x000fe2000f8e483f */
[----:B------:R-:W-:Y:S01]  /*1fd0*/  UMOV UR13, 0x80000020 ;  /* 0x80000020000d7882 */ /* 0x000fe20000000000 */
[----:B------:R-:W-:Y:S01]  /*1fe0*/  UMOV UR15, 0x80000020 ;  /* 0x80000020000f7882 */ /* 0x000fe20000000000 */
[----:B------:R-:W-:-:S06]  /*1ff0*/  UIADD3 UR6, UR6, 0x2, URZ ;  /* 0x0000000206067890 */ /* 0x000fcc000fffe03f */
[----:B------:R-:W-:Y:S01]  /*2000*/  QGMMA.64x128x32.F32.E4M3.E4M3 R24, gdesc[UR12], R24, UP0 ;  /* 0x01e000000c1879f3 */ /* 0x000fe2000bf00818 */
[----:B------:R-:W-:Y:S02]  /*2010*/  UIADD3 UR12, UR12, 0x2, URZ ;  /* 0x000000020c0c7890 */ /* 0x000fe4000fffe03f */
[----:B------:R-:W-:Y:S01]  /*2020*/  UIADD3 UR14, UR14, 0x2, URZ ;  /* 0x000000020e0e7890 */ /* 0x000fe2000fffe03f */
[----:B------:R-:W-:Y:S01]  /*2030*/  UMOV UR13, 0x80000020 ;  /* 0x80000020000d7882 */ /* 0x000fe20000000000 */
[----:B------:R-:W-:Y:S01]  /*2040*/  UMOV UR15, 0x80000020 ;  /* 0x80000020000f7882 */ /* 0x000fe20000000000 */
[----:B------:R-:W-:-:S04]  /*2050*/  UISETP.NE.AND UP0, UPT, UR6, UR20, UPT ;  /* 0x000000140600728c */ /* 0x000fc8000bf05270 */
[----:B------:R-:W-:-:S06]  /*2060*/  USEL UR7, URZ, 0x1, UP0 ;  /* 0x000000013f077887 */ /* 0x000fcc0008000000 */
[----:B------:R-:W-:Y:S01]  /*2070*/  ISETP.NE.AND P0, PT, RZ, UR7, PT ;  /* 0x00000007ff007c0c */ /* 0x000fe2000bf05270 */
[----:B------:R-:W-:Y:S03]  /*2080*/  QGMMA.64x128x32.F32.E4M3.E4M3 R24, gdesc[UR12], R24, gsb0 ;  /* 0x01e000000c1879f3 */ /* 0x000fe60008000818 */
[----:B------:R-:W-:-:S09]  /*2090*/  WARPGROUP.DEPBAR.LE gsb0, 0x1 ;  /* 0x00008000000079c5 */ /* 0x000fd20000010100 */
[----:B------:R-:W-:Y:S05]  /*20a0*/  @!P0 BRA `(.L_x_24) ;  /* 0x0000000400088947 */ /* 0x000fea0003800000 */
[----:B------:R-:W-:Y:S02]  /*20b0*/  WARPGROUP.DEPBAR.LE gsb0, 0x0 ;  /* 0x00008000000079c5 */ /* 0x000fe40000010000 */
[----:B------:R-:W-:-:S01]  /*20c0*/  FADD R141, R24, R141 ;  /* 0x0000008d188d7221 */ /* 0x000fc20000000000 */
[----:B------:R-:W-:Y:S01]  /*20d0*/  FADD R136, R25, R136 ;  /* 0x0000008819887221 */ /* 0x000fe20000000000 */
        /* <DEDUP_REMOVED lines=62> */
[----:B------:R-:W-:-:S06]  /*24c0*/  UMOV UR6, URZ ;  /* 0x0000003f00067c82 */ /* 0x000fcc0008000000 */
.L_x_24:
[----:B------:R-:W-:Y:S05]  /*24d0*/  @!P1 BRA `(.L_x_25) ;  /* 0x0000000000049947 */ /* 0x000fea0003800000 */
[----:B------:R-:W-:Y:S01]  /*24e0*/  BPT.TRAP 0x1 ;  /* 0x000000040000795c */ /* 0x000fe20000300000 */
.L_x_25:
[----:B------:R-:W-:Y:S01]  /*24f0*/  ULEA UR8, UR19, UR10, 0x3 ;  /* 0x0000000a13087291 */ /* 0x000fe2000f8e183f */
[----:B------:R-:W-:-:S03]  /*2500*/  ISETP.GT.U32.AND P0, PT, R4, 0x1, PT ;  /* 0x000000010400780c */ /* 0x000fc60003f04070 */
[----:B------:R-:W-:-:S04]  /*2510*/  UIADD3 UR8, UR8, 0x38, URZ ;  /* 0x0000003808087890 */ /* 0x000fc8000fffe03f */
[----:B------:R-:W-:-:S09]  /*2520*/  UPRMT UR8, URZ, 0x654, UR8 ;  /* 0x000006543f087896 */ /* 0x000fd20008000008 */
[----:B------:R-:W-:Y:S01]  /*2530*/  SYNCS.ARRIVE.TRANS64.RED.A1T0 RZ, [UR8], RZ ;  /* 0x000000ffffff79a7 */ /* 0x000fe20008100408 */
[----:B------:R-:W-:Y:S05]  /*2540*/  @P0 BRA `(.L_x_26) ;  /* 0x0000000000040947 */ /* 0x000fea0003800000 */
[----:B------:R-:W-:Y:S01]  /*2550*/  BPT.TRAP 0x1 ;  /* 0x000000040000795c */ /* 0x000fe20000300000 */
.L_x_26:
[----:B------:R-:W-:Y:S01]  /*2560*/  UIADD3 UR18, UR18, 0x1, URZ ;  /* 0x0000000112127890 */ /* 0x000fe2000fffe03f */
[C---:B------:R-:W-:Y:S01]  /*2570*/  ISETP.GT.AND P0, PT, R10.reuse, 0x1, PT ;  /* 0x000000010a00780c */ /* 0x040fe20003f04270 */
[----:B------:R-:W-:Y:S01]  /*2580*/  UIADD3 UR19, UR19, 0x1, URZ ;  /* 0x0000000113137890 */ /* 0x000fe2000fffe03f */
[----:B------:R-:W-:Y:S01]  /*2590*/  VIADD R10, R10, 0xffffffff ;  /* 0xffffffff0a0a7836 */ /* 0x000fe20000000000 */
[----:B------:R-:W-:Y:S02]  /*25a0*/  UISETP.NE.AND UP0, UPT, UR18, 0x7, UPT ;  /* 0x000000071200788c */ /* 0x000fe4000bf05270 */
[----:B------:R-:W-:Y:S02]  /*25b0*/  UISETP.NE.AND UP1, UPT, UR19, 0x7, UPT ;  /* 0x000000071300788c */ /* 0x000fe4000bf25270 */
[----:B------:R-:W-:Y:S02]  /*25c0*/  USEL UR8, URZ, 0x1, UP0 ;  /* 0x000000013f087887 */ /* 0x000fe40008000000 */
[----:B------:R-:W-:-:S02]  /*25d0*/  USEL UR18, UR18, URZ, UP0 ;  /* 0x0000003f12127287 */ /* 0x000fc40008000000 */
[----:B------:R-:W-:Y:S02]  /*25e0*/  USEL UR19, UR19, URZ, UP1 ;  /* 0x0000003f13137287 */ /* 0x000fe40008800000 */
[----:B------:R-:W-:Y:S01]  /*25f0*/  LOP3.LUT R142, R142, UR8, RZ, 0x3c, !PT ;  /* 0x000000088e8e7c12 */ /* 0x000fe2000f8e3cff */
[----:B------:R-:W-:Y:S01]  /*2600*/  UMOV UR8, 0x1 ;  /* 0x0000000100087882 */ /* 0x000fe20000000000 */
[----:B------:R-:W-:Y:S08]  /*2610*/  @P0 BRA `(.L_x_27) ;  /* 0xfffffff800080947 */ /* 0x000ff0000383ffff */
.L_x_19:
[----:B------:R-:W-:Y:S01]  /*2620*/  UISETP.NE.AND UP0, UPT, UR6, URZ, UPT ;  /* 0x0000003f0600728c */ /* 0x000fe2000bf05270 */
[----:B01----:R-:W0:Y:S03]  /*2630*/  LDC R10, c[0x0][0x28c] ;  /* 0x0000a300ff0a7b82 */ /* 0x003e260000000800 */
[----:B------:R-:W-:-:S06]  /*2640*/  USEL UR6, URZ, 0x1, !UP0 ;  /* 0x000000013f067887 */ /* 0x000fcc000c000000 */
[----:B------:R-:W-:Y:S02]  /*2650*/  ISETP.NE.AND P0, PT, RZ, UR6, PT ;  /* 0x00000006ff007c0c */ /* 0x000fe4000bf05270 */
[----:B0-----:R-:W-:-:S11]  /*2660*/  ISETP.GE.AND P1, PT, R10, 0x1, PT ;  /* 0x000000010a00780c */ /* 0x001fd60003f26270 */
[----:B------:R-:W-:Y:S05]  /*2670*/  @!P0 BRA `(.L_x_28) ;  /* 0x0000000400048947 */ /* 0x000fea0003800000 */
[----:B------:R-:W-:Y:S02]  /*2680*/  WARPGROUP.DEPBAR.LE gsb0, 0x0 ;  /* 0x00008000000079c5 */ /* 0x000fe40000010000 */
[----:B------:R-:W-:Y:S01]  /*2690*/  FADD R141, R24, R141 ;  /* 0x0000008d188d7221 */ /* 0x000fe20000000000 */
        /* <DEDUP_REMOVED lines=62> */
[----:B------:R-:W-:-:S07]  /*2a80*/  FADD R14, R14, R87 ;  /* 0x000000570e0e7221 */ /* 0x000fce0000000000 */
.L_x_28:
[----:B------:R-:W-:Y:S02]  /*2a90*/  WARPGROUP.DEPBAR.LE gsb0, 0x0 ;  /* 0x00008000000079c5 */ /* 0x000fe40000010000 */
[----:B------:R-:W-:Y:S05]  /*2aa0*/  @!P1 BRA `(.L_x_29) ;  /* 0x0000000000489947 */ /* 0x000fea0003800000 */
[----:B------:R-:W-:-:S13]  /*2ab0*/  ISETP.NE.AND P0, PT, R138, 0x3, PT ;  /* 0x000000038a00780c */ /* 0x000fda0003f05270 */
[----:B------:R-:W-:Y:S05]  /*2ac0*/  @!P0 BRA `(.L_x_30) ;  /* 0x0000000000048947 */ /* 0x000fea0003800000 */
[----:B------:R-:W-:Y:S01]  /*2ad0*/  BPT.TRAP 0x1 ;  /* 0x000000040000795c */ /* 0x000fe20000300000 */
.L_x_30:
[----:B------:R-:W-:Y:S01]  /*2ae0*/  UISETP.LT.AND UP0, UPT, UR9, 0x1, UPT ;  /* 0x000000010900788c */ /* 0x000fe2000bf01270 */
[----:B------:R-:W-:-:S03]  /*2af0*/  ISETP.GT.U32.AND P0, PT, R4, 0x1, PT ;  /* 0x000000010400780c */ /* 0x000fc60003f04070 */
[----:B------:R-:W-:-:S04]  /*2b00*/  USEL UR8, UR9, 0x1, UP0 ;  /* 0x0000000109087887 */ /* 0x000fc80008000000 */
[----:B------:R-:W-:-:S04]  /*2b10*/  UIADD3 UR8, UR5, UR9, -UR8 ;  /* 0x0000000905087290 */ /* 0x000fc8000fffe808 */
[----:B------:R-:W-:-:S04]  /*2b20*/  UIMAD.WIDE.U32 UR6, UR8, 0x24924925, URZ ;  /* 0x24924925080678a5 */ /* 0x000fc8000f8e003f */
[----:B------:R-:W-:-:S04]  /*2b30*/  UIADD3 UR6, UR8, -UR7, URZ ;  /* 0x8000000708067290 */ /* 0x000fc8000fffe03f */
[----:B------:R-:W-:-:S04]  /*2b40*/  ULEA.HI UR6, UR6, UR7, URZ, 0x1f ;  /* 0x0000000706067291 */ /* 0x000fc8000f8ff83f */
[----:B------:R-:W-:-:S04]  /*2b50*/  USHF.R.U32.HI UR6, URZ, 0x2, UR6 ;  /* 0x000000023f067899 */ /* 0x000fc80008011606 */
[----:B------:R-:W-:-:S04]  /*2b60*/  UIMAD UR6, UR6, -0x7, UR8 ;  /* 0xfffffff9060678a4 */ /* 0x000fc8000f8e0208 */
[----:B------:R-:W-:-:S04]  /*2b70*/  ULEA UR6, UR6, UR10, 0x3 ;  /* 0x0000000a06067291 */ /* 0x000fc8000f8e183f */
[----:B------:R-:W-:-:S04]  /*2b80*/  UIADD3 UR6, UR6, 0x38, URZ ;  /* 0x0000003806067890 */ /* 0x000fc8000fffe03f */
[----:B------:R-:W-:-:S09]  /*2b90*/  UPRMT UR6, URZ, 0x654, UR6 ;  /* 0x000006543f067896 */ /* 0x000fd20008000006 */
[----:B------:R-:W-:Y:S01]  /*2ba0*/  SYNCS.ARRIVE.TRANS64.RED.A1T0 RZ, [UR6], RZ ;  /* 0x000000ffffff79a7 */ /* 0x000fe20008100406 */
[----:B------:R-:W-:Y:S05]  /*2bb0*/  @P0 BRA `(.L_x_29) ;  /* 0x0000000000040947 */ /* 0x000fea0003800000 */
[----:B------:R-:W-:Y:S01]  /*2bc0*/  BPT.TRAP 0x1 ;  /* 0x000000040000795c */ /* 0x000fe20000300000 */
.L_x_29:
[----:B------:R-:W0:Y:S01]  /*2bd0*/  LDC R26, c[0x0][0x288] ;  /* 0x0000a200ff1a7b82 */ /* 0x000e220000000800 */
[--C-:B------:R-:W-:Y:S01]  /*2be0*/  SHF.R.U32.HI R10, RZ, 0x2, R0.reuse ;  /* 0x00000002ff0a7819 */ /* 0x100fe20000011600 */
[----:B------:R-:W-:Y:S01]  /*2bf0*/  UIADD3 UR8, UR9, UR5, URZ ;  /* 0x0000000509087290 */ /* 0x000fe2000fffe03f */
[----:B------:R-:W-:Y:S01]  /*2c00*/  SHF.R.U32.HI R25, RZ, 0x7, R0 ;  /* 0x00000007ff197819 */ /* 0x000fe20000011600 */
[----:B------:R-:W-:Y:S01]  /*2c10*/  IMAD.SHL.U32 R29, R7, 0x80, RZ ;  /* 0x00000080071d7824 */ /* 0x000fe200078e00ff */
[----:B------:R-:W-:Y:S01]  /*2c20*/  LOP3.LUT R11, R10, 0x7, RZ, 0xc0, !PT ;  /* 0x000000070a0b7812 */ /* 0x000fe200078ec0ff */
[----:B------:R-:W-:Y:S01]  /*2c30*/  UISETP.GT.U32.AND UP0, UPT, UR8, 0x6, UPT ;  /* 0x000000060800788c */ /* 0x000fe2000bf04070 */
[----:B------:R-:W-:Y:S01]  /*2c40*/  LOP3.LUT R24, R0, 0x60, RZ, 0xc0, !PT ;  /* 0x0000006000187812 */ /* 0x000fe200078ec0ff */
[----:B------:R-:W-:Y:S01]  /*2c50*/  UIMAD.WIDE.U32 UR6, UR8, 0x24924925, URZ ;  /* 0x24924925080678a5 */ /* 0x000fe2000f8e003f */
[----:B------:R-:W-:Y:S01]  /*2c60*/  LOP3.LUT R10, R25, 0x1, RZ, 0xc0, !PT ;  /* 0x00000001190a7812 */ /* 0x000fe200078ec0ff */
[----:B------:R-:W-:Y:S01]  /*2c70*/  IMAD.SHL.U32 R31, R6, 0x80, RZ ;  /* 0x00000080061f7824 */ /* 0x000fe200078e00ff */
[----:B------:R-:W-:Y:S01]  /*2c80*/  SHF.R.U32.HI R28, RZ, 0x1, R24 ;  /* 0x00000001ff1c7819 */ /* 0x000fe20000011618 */
[----:B------:R-:W-:Y:S01]  /*2c90*/  ULDC UR12, c[0x0][0x284] ;  /* 0x0000a100000c7ab9 */ /* 0x000fe20000000800 */
[----:B------:R-:W-:Y:S01]  /*2ca0*/  UISETP.LT.U32.AND UP0, UPT, UR9, 0x7, UP0 ;  /* 0x000000070900788c */ /* 0x000fe20008701070 */
[----:B------:R-:W-:Y:S01]  /*2cb0*/  IMAD.SHL.U32 R24, R10, 0x40, RZ ;  /* 0x000000400a187824 */ /* 0x000fe200078e00ff */
[----:B------:R-:W-:Y:S01]  /*2cc0*/  IADD3 R25, RZ, -R28, -R11 ;  /* 0x8000001cff197210 */ /* 0x000fe20007ffe80b */
[----:B------:R-:W-:Y:S01]  /*2cd0*/  UIADD3 UR5, UR8, -UR7, URZ ;  /* 0x8000000708057290 */ /* 0x000fe2000fffe03f */
[----:B------:R-:W-:Y:S01]  /*2ce0*/  SHF.R.S32.HI R34, RZ, 0x1f, R5 ;  /* 0x0000001fff227819 */ /* 0x000fe20000011405 */
[----:B------:R-:W-:Y:S01]  /*2cf0*/  UISETP.GE.U32.AND UP1, UPT, UR9, 0x7, UPT ;  /* 0x000000070900788c */ /* 0x000fe2000bf26070 */
[----:B------:R-:W-:Y:S01]  /*2d00*/  LOP3.LUT R11, R24, 0x40, R11, 0xe2, !PT ;  /* 0x00000040180b7812 */ /* 0x000fe200078ee20b */
[----:B------:R-:W-:Y:S01]  /*2d10*/  IMAD.SHL.U32 R24, R0, 0x2, RZ ;  /* 0x0000000200187824 */ /* 0x000fe200078e00ff */
[----:B------:R-:W-:Y:S01]  /*2d20*/  USEL UR6, URZ, 0x1, !UP0 ;  /* 0x000000013f067887 */ /* 0x000fe2000c000000 */
[----:B------:R-:W-:Y:S01]  /*2d30*/  IMAD R30, R10, -0x40, R25 ;  /* 0xffffffc00a1e7824 */ /* 0x000fe200078e0219 */
[----:B------:R-:W-:Y:S01]  /*2d40*/  LOP3.LUT R10, R0, 0x3, RZ, 0xc0, !PT ;  /* 0x00000003000a7812 */ /* 0x000fe200078ec0ff */
[----:B------:R-:W-:Y:S01]  /*2d50*/  ULEA.HI UR5, UR5, UR7, URZ, 0x1f ;  /* 0x0000000705057291 */ /* 0x000fe2000f8ff83f */
[C---:B0-----:R-:W-:Y:S01]  /*2d60*/  ISETP.GE.AND P0, PT, R29.reuse, R26, PT ;  /* 0x0000001a1d00720c */ /* 0x041fe20003f06270 */
[----:B------:R-:W-:Y:S01]  /*2d70*/  ULDC.64 UR10, c[0x0][0x5d0] ;  /* 0x00017400000a7ab9 */ /* 0x000fe20000000a00 */
[----:B------:R-:W-:Y:S01]  /*2d80*/  LOP3.LUT R24, R29, 0x6, R24, 0xf8, !PT ;  /* 0x000000061d187812 */ /* 0x000fe200078ef818 */
[----:B------:R-:W-:Y:S01]  /*2d90*/  IMAD R32, R34, UR10, RZ ;  /* 0x0000000a22207c24 */ /* 0x000fe2000f8e02ff */
[C---:B------:R-:W-:Y:S01]  /*2da0*/  ISETP.GE.OR P0, PT, R31.reuse, UR12, P0 ;  /* 0x0000000c1f007c0c */ /* 0x040fe20008706670 */
[----:B------:R-:W-:Y:S01]  /*2db0*/  ULOP3.LUT UR4, UR4, UR6, URZ, 0x3c, !UPT ;  /* 0x0000000604047292 */ /* 0x000fe2000f8e3c3f */
[----:B------:R-:W-:Y:S01]  /*2dc0*/  SHF.R.S32.HI R25, RZ, 0x1f, R24 ;  /* 0x0000001fff197819 */ /* 0x000fe20000011418 */
[----:B------:R-:W-:Y:S01]  /*2dd0*/  USHF.R.U32.HI UR5, URZ, 0x2, UR5 ;  /* 0x000000023f057899 */ /* 0x000fe20008011605 */
[----:B------:R-:W-:Y:S01]  /*2de0*/  IMAD R10, R10, -0x2, R26 ;  /* 0xfffffffe0a0a7824 */ /* 0x000fe200078e021a */
[----:B------:R-:W-:Y:S01]  /*2df0*/  IADD3 R36, -R31, UR12, R30 ;  /* 0x0000000c1f247c10 */ /* 0x000fe2000fffe11e */
[----:B------:R-:W-:Y:S01]  /*2e00*/  IMAD.WIDE R26, R6, 0x80, RZ ;  /* 0x00000080061a7825 */ /* 0x000fe200078e02ff */
[----:B------:R-:W-:-:S02]  /*2e10*/  @UP1 ULOP3.LUT UR4, UR4, 0x1, UR5, 0x78, !UPT ;  /* 0x0000000104041892 */ /* 0x000fc4000f8e7805 */
[----:B------:R-:W-:Y:S01]  /*2e20*/  UIMAD UR5, UR5, -0x7, UR8 ;  /* 0xfffffff9050578a4 */ /* 0x000fe2000f8e0208 */
[C---:B------:R-:W-:Y:S01]  /*2e30*/  IMAD R33, R5.reuse, UR11, R32 ;  /* 0x0000000b05217c24 */ /* 0x040fe2000f8e0220 */
[----:B------:R-:W-:Y:S01]  /*2e40*/  LOP3.LUT R35, R26, R11, R28, 0xfe, !PT ;  /* 0x0000000b1a237212 */ /* 0x000fe200078efe1c */
[----:B------:R-:W-:-:S04]  /*2e50*/  IMAD.WIDE.U32 R6, R5, UR10, R24 ;  /* 0x0000000a05067c25 */ /* 0x000fc8000f8e0018 */
[----:B------:R-:W-:Y:S02]  /*2e60*/  IMAD.IADD R7, R7, 0x1, R33 ;  /* 0x0000000107077824 */ /* 0x000fe400078e0221 */
[----:B------:R-:W-:Y:S02]  /*2e70*/  IMAD.IADD R29, R10, 0x1, -R29 ;  /* 0x000000010a1d7824 */ /* 0x000fe400078e0a1d */
[----:B------:R-:W-:Y:S01]  /*2e80*/  IMAD.MOV.U32 R28, RZ, RZ, -0x1 ;  /* 0xffffffffff1c7424 */ /* 0x000fe200078e00ff */
[----:B------:R-:W-:Y:S06]  /*2e90*/  @P0 BRA `(.L_x_31) ;  /* 0x0000004400a40947 */ /* 0x000fec0003800000 */
[----:B------:R-:W0:Y:S01]  /*2ea0*/  LDC.64 R32, c[0x0][0x5c8] ;  /* 0x00017200ff207b82 */ /* 0x000e220000000a00 */
[----:B------:R-:W-:Y:S01]  /*2eb0*/  ULDC.64 UR6, c[0x0][0x5c0] ;  /* 0x0001700000067ab9 */ /* 0x000fe20000000a00 */
[----:B------:R-:W-:Y:S01]  /*2ec0*/  BSSY B0, `(.L_x_31) ;  /* 0x0000466000007945 */ /* 0x000fe20003800000 */
[-C--:B0-----:R-:W-:Y:S02]  /*2ed0*/  IMAD R10, R27, R32.reuse, RZ ;  /* 0x000000201b0a7224 */ /* 0x081fe400078e02ff */
[----:B------:R-:W-:-:S04]  /*2ee0*/  IMAD.WIDE.U32 R6, R35, R32, R6 ;  /* 0x0000002023067225 */ /* 0x000fc800078e0006 */
[----:B------:R-:W-:Y:S01]  /*2ef0*/  IMAD R31, R35, R33, R10 ;  /* 0x00000021231f7224 */ /* 0x000fe200078e020a */
[----:B------:R-:W-:Y:S02]  /*2f00*/  LEA R11, P0, R32, R6, 0x3 ;  /* 0x00000006200b7211 */ /* 0x000fe400078018ff */
[----:B------:R-:W-:Y:S01]  /*2f10*/  IADD3 R10, P1, R6, UR6, RZ ;  /* 0x00000006060a7c10 */ /* 0x000fe2000ff3e0ff */
[----:B------:R-:W-:Y:S01]  /*2f20*/  IMAD.IADD R31, R7, 0x1, R31 ;  /* 0x00000001071f7824 */ /* 0x000fe200078e021f */
[----:B------:R-:W-:-:S04]  /*2f30*/  IADD3 R6, P3, R11, UR6, RZ ;  /* 0x000000060b067c10 */ /* 0x000fc8000ff7e0ff */
[----:B------:R-:W-:Y:S02]  /*2f40*/  LEA.HI.X R7, R32, R31, R33, 0x3, P0 ;  /* 0x0000001f20077211 */ /* 0x000fe400000f1c21 */
[----:B---3-5:R-:W-:Y:S02]  /*2f50*/  FSETP.NEU.AND P0, PT, R9, RZ, PT ;  /* 0x000000ff0900720b */ /* 0x028fe40003f0d000 */
[----:B------:R-:W-:Y:S02]  /*2f60*/  IADD3.X R11, R31, UR7, RZ, P1, !PT ;  /* 0x000000071f0b7c10 */ /* 0x000fe40008ffe4ff */
[----:B------:R-:W-:-:S09]  /*2f70*/  IADD3.X R7, R7, UR7, RZ, P3, !PT ;  /* 0x0000000707077c10 */ /* 0x000fd20009ffe4ff */
[----:B------:R-:W-:Y:S05]  /*2f80*/  @!P0 BRA `(.L_x_32) ;  /* 0x00000034005c8947 */ /* 0x000fea0003800000 */
[----:B------:R-:W-:Y:S01]  /*2f90*/  ULDC.64 UR6, c[0x0][0x5b8] ;  /* 0x00016e0000067ab9 */ /* 0x000fe20000000a00 */
[----:B------:R-:W-:Y:S01]  /*2fa0*/  ISETP.GE.AND P0, PT, R36, 0x1, PT ;  /* 0x000000012400780c */ /* 0x000fe20003f06270 */
[----:B------:R-:W-:Y:S01]  /*2fb0*/  IMAD R32, R34, UR6, RZ ;  /* 0x0000000622207c24 */ /* 0x000fe2000f8e02ff */
[----:B------:R-:W-:Y:S01]  /*2fc0*/  ULDC.64 UR10, c[0x0][0x5a8] ;  /* 0x00016a00000a7ab9 */ /* 0x000fe20000000a00 */
[----:B------:R-:W-:Y:S01]  /*2fd0*/  IMAD.WIDE.U32 R30, R5, UR6, R24 ;  /* 0x00000006051e7c25 */ /* 0x000fe2000f8e0018 */
[----:B------:R-:W-:Y:S01]  /*2fe0*/  ISETP.LT.OR P4, PT, R29, 0x1, !P0 ;  /* 0x000000011d00780c */ /* 0x000fe20004781670 */
[----:B------:R-:W-:Y:S02]  /*2ff0*/  BSSY B1, `(.L_x_33) ;  /* 0x000000c000017945 */ /* 0x000fe40003800000 */
[----:B------:R-:W-:Y:S01]  /*3000*/  IMAD R5, R5, UR7, R32 ;  /* 0x0000000705057c24 */ /* 0x000fe2000f8e0220 */
[----:B------:R-:W-:-:S03]  /*3010*/  ULDC.64 UR6, c[0x0][0x5b0] ;  /* 0x00016c0000067ab9 */ /* 0x000fc60000000a00 */
[----:B------:R-:W-:Y:S02]  /*3020*/  IMAD.IADD R31, R31, 0x1, R5 ;  /* 0x000000011f1f7824 */ /* 0x000fe400078e0205 */
[----:B------:R-:W-:Y:S02]  /*3030*/  IMAD R5, R27, UR6, RZ ;  /* 0x000000061b057c24 */ /* 0x000fe4000f8e02ff */
[----:B------:R-:W-:-:S04]  /*3040*/  IMAD.WIDE.U32 R24, R35, UR6, R30 ;  /* 0x0000000623187c25 */ /* 0x000fc8000f8e001e */
[----:B------:R-:W-:Y:S01]  /*3050*/  IMAD R5, R35, UR7, R5 ;  /* 0x0000000723057c24 */ /* 0x000fe2000f8e0205 */
[----:B------:R-:W-:-:S04]  /*3060*/  IADD3 R24, P1, R24, UR10, RZ ;  /* 0x0000000a18187c10 */ /* 0x000fc8000ff3e0ff */
[--C-:B------:R-:W-:Y:S02]  /*3070*/  IADD3.X R25, R25, UR11, R5.reuse, P1, !PT ;  /* 0x0000000b19197c10 */ /* 0x100fe40008ffe405 */
[----:B------:R-:W-:Y:S01]  /*3080*/  PRMT R5, RZ, 0x7610, R5 ;  /* 0x00007610ff057816 */ /* 0x000fe20000000005 */
[----:B------:R-:W-:Y:S06]  /*3090*/  @P4 BRA `(.L_x_34) ;  /* 0x0000000000044947 */ /* 0x000fec0003800000 */
[----:B------:R0:W5:Y:S02]  /*30a0*/  LDG.E.U8 R5, desc[UR16][R24.64] ;  /* 0x0000001018057981 */ /* 0x000164000c1e1100 */
.L_x_34:
[----:B------:R-:W-:Y:S05]  /*30b0*/  BSYNC B1 ;  /* 0x0000000000017941 */ /* 0x000fea0003800000 */
.L_x_33:
[----:B-----5:R-:W-:Y:S01]  /*30c0*/  LOP3.LUT R5, R5, 0xff, RZ, 0xc0, !PT ;  /* 0x000000ff05057812 */ /* 0x020fe200078ec0ff */
[----:B------:R-:W-:Y:S01]  /*30d0*/  BSSY B1, `(.L_x_35) ;  /* 0x000000b000017945 */ /* 0x000fe20003800000 */
[----:B------:R-:W-:Y:S02]  /*30e0*/  ISETP.LT.OR P3, PT, R29, 0x2, !P0 ;  /* 0x000000021d00780c */ /* 0x000fe40004761670 */
[----:B------:R-:W-:-:S05]  /*30f0*/  F2FP.F16.E4M3.UNPACK_B R5, R5 ;  /* 0x00000005ff05723e */ /* 0x000fca00020006ff */
[----:B------:R-:W-:Y:S01]  /*3100*/  HADD2.F32 R32, -RZ, R5.H0_H0 ;  /* 0x20000005ff207230 */ /* 0x000fe20000004100 */
[----:B------:R-:W-:-:S04]  /*3110*/  PRMT R5, RZ, 0x7610, R5 ;  /* 0x00007610ff057816 */ /* 0x000fc80000000005 */
[----:B------:R-:W-:-:S04]  /*3120*/  FMUL R32, R32, R9 ;  /* 0x0000000920207220 */ /* 0x000fc80000400000 */
[----:B--2---:R-:W-:-:S05]  /*3130*/  FFMA R32, R141, R8, R32 ;  /* 0x000000088d207223 */ /* 0x004fca0000000020 */
[----:B------:R-:W-:-:S05]  /*3140*/  F2FP.SATFINITE.E4M3.F32.PACK_AB_MERGE_C R33, RZ, R32, RZ ;  /* 0x00000020ff21723e */ /* 0x000fca00048070ff */
[----:B------:R1:W-:Y:S01]  /*3150*/  @!P4 STG.E.U8 desc[UR16][R10.64], R33 ;  /* 0x000000210a00c986 */ /* 0x0003e2000c101110 */
[----:B------:R-:W-:Y:S05]  /*3160*/  @P3 BRA `(.L_x_36) ;  /* 0x0000000000043947 */ /* 0x000fea0003800000 */
[----:B------:R2:W5:Y:S02]  /*3170*/  LDG.E.U8 R5, desc[UR16][R24.64+0x1] ;  /* 0x0000011018057981 */ /* 0x000564000c1e1100 */
.L_x_36:
[----:B------:R-:W-:Y:S05]  /*3180*/  BSYNC B1 ;  /* 0x0000000000017941 */ /* 0x000fea0003800000 */
.L_x_35:
[----:B-----5:R-:W-:Y:S01]  /*3190*/  LOP3.LUT R5, R5, 0xff, RZ, 0xc0, !PT ;  /* 0x000000ff05057812 */ /* 0x020fe200078ec0ff */
[----:B------:R-:W-:Y:S01]  /*31a0*/  BSSY B1, `(.L_x_37) ;  /* 0x0000013000017945 */ /* 0x000fe20003800000 */
[----:B-1----:R-:W-:Y:S02]  /*31b0*/  IADD3 R33, P1, R35, 0x8, RZ ;  /* 0x0000000823217810 */ /* 0x002fe40007f3e0ff */
[----:B------:R-:W-:-:S03]  /*31c0*/  F2FP.F16.E4M3.UNPACK_B R5, R5 ;  /* 0x00000005ff05723e */ /* 0x000fc600020006ff */
[----:B------:R-:W-:Y:S01]  /*31d0*/  IMAD.X R27, RZ, RZ, R27, P1 ;  /* 0x000000ffff1b7224 */ /* 0x000fe200008e061b */
[----:B------:R-:W-:Y:S01]  /*31e0*/  ISETP.GE.AND P1, PT, R36, 0x9, PT ;  /* 0x000000092400780c */ /* 0x000fe20003f26270 */
[----:B------:R-:W-:Y:S02]  /*31f0*/  HADD2.F32 R26, -RZ, R5.H0_H0 ;  /* 0x20000005ff1a7230 */ /* 0x000fe40000004100 */
[----:B------:R-:W-:Y:S01]  /*3200*/  IMAD.WIDE.U32 R30, R33, UR6, R30 ;  /* 0x00000006211e7c25 */ /* 0x000fe2000f8e001e */
[----:B------:R-:W-:-:S03]  /*3210*/  ISETP.LT.OR P5, PT, R29, 0x1, !P1 ;  /* 0x000000011d00780c */ /* 0x000fc60004fa1670 */
[----:B------:R-:W-:Y:S01]  /*3220*/  FMUL R5, R26, R9 ;  /* 0x000000091a057220 */ /* 0x000fe20000400000 */
[----:B------:R-:W-:-:S03]  /*3230*/  IMAD R26, R27, UR6, RZ ;  /* 0x000000061b1a7c24 */ /* 0x000fc6000f8e02ff */
[----:B------:R-:W-:Y:S01]  /*3240*/  FFMA R5, R136, R8, R5 ;  /* 0x0000000888057223 */ /* 0x000fe20000000005 */
[----:B------:R-:W-:Y:S01]  /*3250*/  IMAD R33, R33, UR7, R26 ;  /* 0x0000000721217c24 */ /* 0x000fe2000f8e021a */
[----:B------:R-:W-:-:S03]  /*3260*/  IADD3 R26, P4, R30, UR10, RZ ;  /* 0x0000000a1e1a7c10 */ /* 0x000fc6000ff9e0ff */
[----:B------:R-:W-:Y:S02]  /*3270*/  F2FP.SATFINITE.E4M3.F32.PACK_AB_MERGE_C R35, RZ, R5, RZ ;  /* 0x00000005ff23723e */ /* 0x000fe400048070ff */
[----:B------:R-:W-:Y:S02]  /*3280*/  IADD3.X R27, R31, UR11, R33, P4, !PT ;  /* 0x0000000b1f1b7c10 */ /* 0x000fe4000a7fe421 */
[----:B------:R-:W-:Y:S01]  /*3290*/  PRMT R5, RZ, 0x7610, R5 ;  /* 0x00007610ff057816 */ /* 0x000fe20000000005 */
[----:B------:R1:W-:Y:S01]  /*32a0*/  @!P3 STG.E.U8 desc[UR16][R10.64+0x1], R35 ;  /* 0x000001230a00b986 */ /* 0x0003e2000c101110 */
[----:B------:R-:W-:Y:S05]  /*32b0*/  @P5 BRA `(.L_x_38) ;  /* 0x0000000000045947 */ /* 0x000fea0003800000 */
[----:B------:R3:W5:Y:S02]  /*32c0*/  LDG.E.U8 R5, desc[UR16][R26.64] ;  /* 0x000000101a057981 */ /* 0x000764000c1e1100 */
.L_x_38:
[----:B------:R-:W-:Y:S05]  /*32d0*/  BSYNC B1 ;  /* 0x0000000000017941 */ /* 0x000fea0003800000 */
.L_x_37:
[----:B-----5:R-:W-:Y:S01]  /*32e0*/  LOP3.LUT R5, R5, 0xff, RZ, 0xc0, !PT ;  /* 0x000000ff05057812 */ /* 0x020fe200078ec0ff */
[----:B------:R-:W-:Y:S01]  /*32f0*/  BSSY B1, `(.L_x_39) ;  /* 0x000000b000017945 */ /* 0x000fe20003800000 */
[----:B------:R-:W-:Y:S02]  /*3300*/  ISETP.LT.OR P3, PT, R29, 0x2, !P1 ;  /* 0x000000021d00780c */ /* 0x000fe40004f61670 */
[----:B------:R-:W-:-:S05]  /*3310*/  F2FP.F16.E4M3.UNPACK_B R5, R5 ;  /* 0x00000005ff05723e */ /* 0x000fca00020006ff */
[----:B------:R-:W-:Y:S01]  /*3320*/  HADD2.F32 R30, -RZ, R5.H0_H0 ;  /* 0x20000005ff1e7230 */ /* 0x000fe20000004100 */
[----:B------:R-:W-:-:S04]  /*3330*/  PRMT R5, RZ, 0x7610, R5 ;  /* 0x00007610ff057816 */ /* 0x000fc80000000005 */
[----:B------:R-:W-:-:S04]  /*3340*/  FMUL R30, R30, R9 ;  /* 0x000000091e1e7220 */ /* 0x000fc80000400000 */
[----:B------:R-:W-:-:S05]  /*3350*/  FFMA R30, R139, R8, R30 ;  /* 0x000000088b1e7223 */ /* 0x000fca000000001e */
[----:B------:R-:W-:-:S05]  /*3360*/  F2FP.SATFINITE.E4M3.F32.PACK_AB_MERGE_C R31, RZ, R30, RZ ;  /* 0x0000001eff1f723e */ /* 0x000fca00048070ff */
[----:B------:R4:W-:Y:S01]  /*3370*/  @!P5 STG.E.U8 desc[UR16][R6.64], R31 ;  /* 0x0000001f0600d986 */ /* 0x0009e2000c101110 */
[----:B------:R-:W-:Y:S05]  /*3380*/  @P3 BRA `(.L_x_40) ;  /* 0x0000000000043947 */ /* 0x000fea0003800000 */
[----:B------:R0:W5:Y:S02]  /*3390*/  LDG.E.U8 R5, desc[UR16][R26.64+0x1] ;  /* 0x000001101a057981 */ /* 0x000164000c1e1100 */
.L_x_40:
[----:B------:R-:W-:Y:S05]  /*33a0*/  BSYNC B1 ;  /* 0x0000000000017941 */ /* 0x000fea0003800000 */
.L_x_39:
[----:B-----5:R-:W-:Y:S01]  /*33b0*/  LOP3.LUT R5, R5, 0xff, RZ, 0xc0, !PT ;  /* 0x000000ff05057812 */ /* 0x020fe200078ec0ff */
[----:B------:R-:W-:Y:S01]  /*33c0*/  BSSY B1, `(.L_x_41) ;  /* 0x000000b000017945 */ /* 0x000fe20003800000 */
[----:B------:R-:W-:Y:S02]  /*33d0*/  ISETP.LT.OR P4, PT, R29, 0x9, !P0 ;  /* 0x000000091d00780c */ /* 0x000fe40004781670 */
[----:B------:R-:W-:-:S05]  /*33e0*/  F2FP.F16.E4M3.UNPACK_B R5, R5 ;  /* 0x00000005ff05723e */ /* 0x000fca00020006ff */
[----:B------:R-:W-:-:S05]  /*33f0*/  HADD2.F32 R30, -RZ, R5.H0_H0 ;  /* 0x20000005ff1e7230 */ /* 0x000fca0000004100 */
[----:B------:R-:W-:-:S04]  /*3400*/  FMUL R5, R30, R9 ;  /* 0x000000091e057220 */ /* 0x000fc80000400000 */
[----:B------:R-:W-:-:S05]  /*3410*/  FFMA R5, R134, R8, R5 ;  /* 0x0000000886057223 */ /* 0x000fca0000000005 */
[----:B----4-:R-:W-:Y:S02]  /*3420*/  F2FP.SATFINITE.E4M3.F32.PACK_AB_MERGE_C R31, RZ, R5, RZ ;  /* 0x00000005ff1f723e */ /* 0x010fe400048070ff */
[----:B------:R-:W-:-:S03]  /*3430*/  PRMT R5, RZ, 0x7610, R5 ;  /* 0x00007610ff057816 */ /* 0x000fc60000000005 */
[----:B------:R4:W-:Y:S01]  /*3440*/  @!P3 STG.E.U8 desc[UR16][R6.64+0x1], R31 ;  /* 0x0000011f0600b986 */ /* 0x0009e2000c101110 */
[----:B------:R-:W-:Y:S05]  /*3450*/  @P4 BRA `(.L_x_42) ;  /* 0x0000000000044947 */ /* 0x000fea0003800000 */
[----:B------:R0:W5:Y:S02]  /*3460*/  LDG.E.U8 R5, desc[UR16][R24.64+0x8] ;  /* 0x0000081018057981 */ /* 0x000164000c1e1100 */
.L_x_42:
[----:B------:R-:W-:Y:S05]  /*3470*/  BSYNC B1 ;  /* 0x0000000000017941 */ /* 0x000fea0003800000 */
.L_x_41:
        /* <DEDUP_REMOVED lines=8> */
[----:B----4-:R-:W-:-:S05]  /*3500*/  F2FP.SATFINITE.E4M3.F32.PACK_AB_MERGE_C R31, RZ, R30, RZ ;  /* 0x0000001eff1f723e */ /* 0x010fca00048070ff */
[----:B------:R4:W-:Y:S01]  /*3510*/  @!P4 STG.E.U8 desc[UR16][R10.64+0x8], R31 ;  /* 0x0000081f0a00c986 */ /* 0x0009e2000c101110 */
[----:B------:R-:W-:Y:S05]  /*3520*/  @P3 BRA `(.L_x_44) ;  /* 0x0000000000043947 */ /* 0x000fea0003800000 */
[----:B------:R0:W5:Y:S02]  /*3530*/  LDG.E.U8 R5, desc[UR16][R24.64+0x9] ;  /* 0x0000091018057981 */ /* 0x000164000c1e1100 */
.L_x_44:
[----:B------:R-:W-:Y:S05]  /*3540*/  BSYNC B1 ;  /* 0x0000000000017941 */ /* 0x000fea0003800000 */
.L_x_43:
        /* <DEDUP_REMOVED lines=12> */
.L_x_46:
[----:B------:R-:W-:Y:S05]  /*3610*/  BSYNC B1 ;  /* 0x0000000000017941 */ /* 0x000fea0003800000 */
.L_x_45:
        /* <DEDUP_REMOVED lines=12> */
.L_x_48:
[----:B------:R-:W-:Y:S05]  /*36e0*/  BSYNC B1 ;  /* 0x0000000000017941 */ /* 0x000fea0003800000 */
.L_x_47:
        /* <DEDUP_REMOVED lines=12> */
.L_x_50:
[----:B------:R-:W-:Y:S05]  /*37b0*/  BSYNC B1 ;  /* 0x0000000000017941 */ /* 0x000fea0003800000 */
.L_x_49:
        /* <DEDUP_REMOVED lines=12> */
.L_x_52:
[----:B------:R-:W-:Y:S05]  /*3880*/  BSYNC B1 ;  /* 0x0000000000017941 */ /* 0x000fea0003800000 */
.L_x_51:
        /* <DEDUP_REMOVED lines=12> */
.L_x_54:
[----:B------:R-:W-:Y:S05]  /*3950*/  BSYNC B1 ;  /* 0x0000000000017941 */ /* 0x000fea0003800000 */
.L_x_53:
        /* <DEDUP_REMOVED lines=12> */
.L_x_56:
[----:B------:R-:W-:Y:S05]  /*3a20*/  BSYNC B1 ;  /* 0x0000000000017941 */ /* 0x000fea0003800000 */
.L_x_55:
        /* <DEDUP_REMOVED lines=12> */
.L_x_58:
[----:B------:R-:W-:Y:S05]  /*3af0*/  BSYNC B1 ;  /* 0x0000000000017941 */ /* 0x000fea0003800000 */
.L_x_57:
        /* <DEDUP_REMOVED lines=12> */
.L_x_60:
[----:B------:R-:W-:Y:S05]  /*3bc0*/  BSYNC B1 ;  /* 0x0000000000017941 */ /* 0x000fea0003800000 */
.L_x_59:
        /* <DEDUP_REMOVED lines=12> */
.L_x_62:
[----:B------:R-:W-:Y:S05]  /*3c90*/  BSYNC B1 ;  /* 0x0000000000017941 */ /* 0x000fea0003800000 */
.L_x_61:
        /* <DEDUP_REMOVED lines=12> */
.L_x_64:
[----:B------:R-:W-:Y:S05]  /*3d60*/  BSYNC B1 ;  /* 0x0000000000017941 */ /* 0x000fea0003800000 */
.L_x_63:
        /* <DEDUP_REMOVED lines=12> */
.L_x_66:
[----:B------:R-:W-:Y:S05]  /*3e30*/  BSYNC B1 ;  /* 0x0000000000017941 */ /* 0x000fea0003800000 */
.L_x_65:
        /* <DEDUP_REMOVED lines=12> */
.L_x_68:
[----:B------:R-:W-:Y:S05]  /*3f00*/  BSYNC B1 ;  /* 0x0000000000017941 */ /* 0x000fea0003800000 */
.L_x_67:
        /* <DEDUP_REMOVED lines=12> */
.L_x_70:
[----:B------:R-:W-:Y:S05]  /*3fd0*/  BSYNC B1 ;  /* 0x0000000000017941 */ /* 0x000fea0003800000 */
.L_x_69:
        /* <DEDUP_REMOVED lines=12> */
.L_x_72:
[----:B------:R-:W-:Y:S05]  /*40a0*/  BSYNC B1 ;  /* 0x0000000000017941 */ /* 0x000fea0003800000 */
.L_x_71:
        /* <DEDUP_REMOVED lines=12> */
.L_x_74:
[----:B------:R-:W-:Y:S05]  /*4170*/  BSYNC B1 ;  /* 0x0000000000017941 */ /* 0x000fea0003800000 */
.L_x_73:
        /* <DEDUP_REMOVED lines=12> */
.L_x_76:
[----:B------:R-:W-:Y:S05]  /*4240*/  BSYNC B1 ;  /* 0x0000000000017941 */ /* 0x000fea0003800000 */
.L_x_75:
        /* <DEDUP_REMOVED lines=12> */
.L_x_78:
[----:B------:R-:W-:Y:S05]  /*4310*/  BSYNC B1 ;  /* 0x0000000000017941 */ /* 0x000fea0003800000 */
.L_x_77:
        /* <DEDUP_REMOVED lines=12> */
.L_x_80:
[----:B------:R-:W-:Y:S05]  /*43e0*/  BSYNC B1 ;  /* 0x0000000000017941 */ /* 0x000fea0003800000 */
.L_x_79:
        /* <DEDUP_REMOVED lines=12> */
.L_x_82:
[----:B------:R-:W-:Y:S05]  /*44b0*/  BSYNC B1 ;  /* 0x0000000000017941 */ /* 0x000fea0003800000 */
.L_x_81:
        /* <DEDUP_REMOVED lines=12> */
.L_x_84:
[----:B------:R-:W-:Y:S05]  /*4580*/  BSYNC B1 ;  /* 0x0000000000017941 */ /* 0x000fea0003800000 */
.L_x_83:
        /* <DEDUP_REMOVED lines=12> */
.L_x_86:
[----:B------:R-:W-:Y:S05]  /*4650*/  BSYNC B1 ;  /* 0x0000000000017941 */ /* 0x000fea0003800000 */
.L_x_85:
        /* <DEDUP_REMOVED lines=12> */
.L_x_88:
[----:B------:R-:W-:Y:S05]  /*4720*/  BSYNC B1 ;  /* 0x0000000000017941 */ /* 0x000fea0003800000 */
.L_x_87:
        /* <DEDUP_REMOVED lines=12> */
.L_x_90:
[----:B------:R-:W-:Y:S05]  /*47f0*/  BSYNC B1 ;  /* 0x0000000000017941 */ /* 0x000fea0003800000 */
.L_x_89:
        /* <DEDUP_REMOVED lines=12> */
.L_x_92:
[----:B------:R-:W-:Y:S05]  /*48c0*/  BSYNC B1 ;  /* 0x0000000000017941 */ /* 0x000fea0003800000 */
.L_x_91:
        /* <DEDUP_REMOVED lines=12> */
.L_x_94:
[----:B------:R-:W-:Y:S05]  /*4990*/  BSYNC B1 ;  /* 0x0000000000017941 */ /* 0x000fea0003800000 */
.L_x_93:
        /* <DEDUP_REMOVED lines=12> */
.L_x_96:
[----:B------:R-:W-:Y:S05]  /*4a60*/  BSYNC B1 ;  /* 0x0000000000017941 */ /* 0x000fea0003800000 */
.L_x_95:
        /* <DEDUP_REMOVED lines=12> */
.L_x_98:
[----:B------:R-:W-:Y:S05]  /*4b30*/  BSYNC B1 ;  /* 0x0000000000017941 */ /* 0x000fea0003800000 */
.L_x_97:
        /* <DEDUP_REMOVED lines=12> */
.L_x_100:
[----:B------:R-:W-:Y:S05]  /*4c00*/  BSYNC B1 ;  /* 0x0000000000017941 */ /* 0x000fea0003800000 */
.L_x_99:
        /* <DEDUP_REMOVED lines=12> */
.L_x_102:
[----:B------:R-:W-:Y:S05]  /*4cd0*/  BSYNC B1 ;  /* 0x0000000000017941 */ /* 0x000fea0003800000 */
.L_x_101:
        /* <DEDUP_REMOVED lines=12> */
.L_x_104:
[----:B------:R-:W-:Y:S05]  /*4da0*/  BSYNC B1 ;  /* 0x0000000000017941 */ /* 0x000fea0003800000 */
.L_x_103:
        /* <DEDUP_REMOVED lines=12> */
.L_x_106:
[----:B------:R-:W-:Y:S05]  /*4e70*/  BSYNC B1 ;  /* 0x0000000000017941 */ /* 0x000fea0003800000 */
.L_x_105:
        /* <DEDUP_REMOVED lines=12> */
.L_x_108:
[----:B------:R-:W-:Y:S05]  /*4f40*/  BSYNC B1 ;  /* 0x0000000000017941 */ /* 0x000fea0003800000 */
.L_x_107:
        /* <DEDUP_REMOVED lines=12> */
.L_x_110:
[----:B------:R-:W-:Y:S05]  /*5010*/  BSYNC B1 ;  /* 0x0000000000017941 */ /* 0x000fea0003800000 */
.L_x_109:
        /* <DEDUP_REMOVED lines=12> */
.L_x_112:
[----:B------:R-:W-:Y:S05]  /*50e0*/  BSYNC B1 ;  /* 0x0000000000017941 */ /* 0x000fea0003800000 */
.L_x_111:
        /* <DEDUP_REMOVED lines=12> */
.L_x_114:
[----:B------:R-:W-:Y:S05]  /*51b0*/  BSYNC B1 ;  /* 0x0000000000017941 */ /* 0x000fea0003800000 */
.L_x_113:
        /* <DEDUP_REMOVED lines=12> */
.L_x_116:
[----:B------:R-:W-:Y:S05]  /*5280*/  BSYNC B1 ;  /* 0x0000000000017941 */ /* 0x000fea0003800000 */
.L_x_115:
        /* <DEDUP_REMOVED lines=12> */
.L_x_118:
[----:B------:R-:W-:Y:S05]  /*5350*/  BSYNC B1 ;  /* 0x0000000000017941 */ /* 0x000fea0003800000 */
.L_x_117:
        /* <DEDUP_REMOVED lines=12> */
.L_x_120:
[----:B------:R-:W-:Y:S05]  /*5420*/  BSYNC B1 ;  /* 0x0000000000017941 */ /* 0x000fea0003800000 */
.L_x_119:
        /* <DEDUP_REMOVED lines=12> */
.L_x_122:
[----:B------:R-:W-:Y:S05]  /*54f0*/  BSYNC B1 ;  /* 0x0000000000017941 */ /* 0x000fea0003800000 */
.L_x_121:
        /* <DEDUP_REMOVED lines=12> */
.L_x_124:
[----:B------:R-:W-:Y:S05]  /*55c0*/  BSYNC B1 ;  /* 0x0000000000017941 */ /* 0x000fea0003800000 */
.L_x_123:
        /* <DEDUP_REMOVED lines=12> */
.L_x_126:
[----:B------:R-:W-:Y:S05]  /*5690*/  BSYNC B1 ;  /* 0x0000000000017941 */ /* 0x000fea0003800000 */
.L_x_125:
        /* <DEDUP_REMOVED lines=12> */
.L_x_128:
[----:B------:R-:W-:Y:S05]  /*5760*/  BSYNC B1 ;  /* 0x0000000000017941 */ /* 0x000fea0003800000 */
.L_x_127:
        /* <DEDUP_REMOVED lines=12> */
.L_x_130:
[----:B------:R-:W-:Y:S05]  /*5830*/  BSYNC B1 ;  /* 0x0000000000017941 */ /* 0x000fea0003800000 */
.L_x_129:
        /* <DEDUP_REMOVED lines=12> */
.L_x_132:
[----:B------:R-:W-:Y:S05]  /*5900*/  BSYNC B1 ;  /* 0x0000000000017941 */ /* 0x000fea0003800000 */
.L_x_131:
        /* <DEDUP_REMOVED lines=12> */
.L_x_134:
[----:B------:R-:W-:Y:S05]  /*59d0*/  BSYNC B1 ;  /* 0x0000000000017941 */ /* 0x000fea0003800000 */
.L_x_133:
        /* <DEDUP_REMOVED lines=12> */
.L_x_136:
[----:B------:R-:W-:Y:S05]  /*5aa0*/  BSYNC B1 ;  /* 0x0000000000017941 */ /* 0x000fea0003800000 */
.L_x_135:
        /* <DEDUP_REMOVED lines=12> */
.L_x_138:
[----:B------:R-:W-:Y:S05]  /*5b70*/  BSYNC B1 ;  /* 0x0000000000017941 */ /* 0x000fea0003800000 */
.L_x_137:
        /* <DEDUP_REMOVED lines=12> */
.L_x_140:
[----:B------:R-:W-:Y:S05]  /*5c40*/  BSYNC B1 ;  /* 0x0000000000017941 */ /* 0x000fea0003800000 */
.L_x_139:
        /* <DEDUP_REMOVED lines=12> */
.L_x_142:
[----:B------:R-:W-:Y:S05]  /*5d10*/  BSYNC B1 ;  /* 0x0000000000017941 */ /* 0x000fea0003800000 */
.L_x_141:
        /* <DEDUP_REMOVED lines=12> */
.L_x_144:
[----:B------:R-:W-:Y:S05]  /*5de0*/  BSYNC B1 ;  /* 0x0000000000017941 */ /* 0x000fea0003800000 */
.L_x_143:
[----:B-----5:R-:W-:Y:S01]  /*5df0*/  LOP3.LUT R5, R5, 0xff, RZ, 0xc0, !PT ;  /* 0x000000ff05057812 */ /* 0x020fe200078ec0ff */
[----:B------:R-:W-:Y:S01]  /*5e00*/  BSSY B1, `(.L_x_145) ;  /* 0x000000b000017945 */ /* 0x000fe20003800000 */
[----:B------:R-:W-:Y:S02]  /*5e10*/  ISETP.LT.OR P4, PT, R29, 0x71, !P0 ;  /* 0x000000711d00780c */ /* 0x000fe40004781670 */
[----:B------:R-:W-:-:S05]  /*5e20*/  F2FP.F16.E4M3.UNPACK_B R5, R5 ;  /* 0x00000005ff05723e */ /* 0x000fca00020006ff */
[----:B------:R-:W-:-:S05]  /*5e30*/  HADD2.F32 R18, -RZ, R5.H0_H0 ;  /* 0x20000005ff127230 */ /* 0x000fca0000004100 */
[----:B------:R-:W-:-:S04]  /*5e40*/  FMUL R5, R18, R9 ;  /* 0x0000000912057220 */ /* 0x000fc80000400000 */
[----:B------:R-:W-:-:S05]  /*5e50*/  FFMA R5, R20, R8, R5 ;  /* 0x0000000814057223 */ /* 0x000fca0000000005 */
[----:B0-----:R-:W-:Y:S02]  /*5e60*/  F2FP.SATFINITE.E4M3.F32.PACK_AB_MERGE_C R23, RZ, R5, RZ ;  /* 0x00000005ff17723e */ /* 0x001fe400048070ff */
[----:B------:R-:W-:-:S03]  /*5e70*/  PRMT R5, RZ, 0x7610, R5 ;  /* 0x00007610ff057816 */ /* 0x000fc60000000005 */
[----:B------:R0:W-:Y:S01]  /*5e80*/  @!P3 STG.E.U8 desc[UR16][R6.64+0x69], R23 ;  /* 0x000069170600b986 */ /* 0x0001e2000c101110 */
[----:B------:R-:W-:Y:S05]  /*5e90*/  @P4 BRA `(.L_x_146) ;  /* 0x0000000000044947 */ /* 0x000fea0003800000 */
[----:B------:R0:W5:Y:S02]  /*5ea0*/  LDG.E.U8 R5, desc[UR16][R24.64+0x70] ;  /* 0x0000701018057981 */ /* 0x000164000c1e1100 */
.L_x_146:
[----:B------:R-:W-:Y:S05]  /*5eb0*/  BSYNC B1 ;  /* 0x0000000000017941 */ /* 0x000fea0003800000 */
.L_x_145:
        /* <DEDUP_REMOVED lines=12> */
.L_x_148:
[----:B------:R-:W-:Y:S05]  /*5f80*/  BSYNC B1 ;  /* 0x0000000000017941 */ /* 0x000fea0003800000 */
.L_x_147:
        /* <DEDUP_REMOVED lines=12> */
.L_x_150:
[----:B------:R-:W-:Y:S05]  /*6050*/  BSYNC B1 ;  /* 0x0000000000017941 */ /* 0x000fea0003800000 */
.L_x_149:
        /* <DEDUP_REMOVED lines=8> */
[----:B0-----:R-:W-:-:S05]  /*60e0*/  F2FP.SATFINITE.E4M3.F32.PACK_AB_MERGE_C R17, RZ, R18, RZ ;  /* 0x00000012ff11723e */ /* 0x001fca00048070ff */
[----:B------:R0:W-:Y:S01]  /*60f0*/  @!P4 STG.E.U8 desc[UR16][R6.64+0x70], R17 ;  /* 0x000070110600c986 */ /* 0x0001e2000c101110 */
[----:B------:R-:W-:Y:S05]  /*6100*/  @P3 BRA `(.L_x_152) ;  /* 0x0000000000043947 */ /* 0x000fea0003800000 */
[----:B------:R0:W5:Y:S02]  /*6110*/  LDG.E.U8 R5, desc[UR16][R26.64+0x71] ;  /* 0x000071101a057981 */ /* 0x000164000c1e1100 */
.L_x_152:
[----:B------:R-:W-:Y:S05]  /*6120*/  BSYNC B1 ;  /* 0x0000000000017941 */ /* 0x000fea0003800000 */
.L_x_151:
        /* <DEDUP_REMOVED lines=12> */
.L_x_154:
[----:B------:R-:W-:Y:S05]  /*61f0*/  BSYNC B1 ;  /* 0x0000000000017941 */ /* 0x000fea0003800000 */
.L_x_153:
        /* <DEDUP_REMOVED lines=12> */
.L_x_156:
[----:B------:R-:W-:Y:S05]  /*62c0*/  BSYNC B1 ;  /* 0x0000000000017941 */ /* 0x000fea0003800000 */
.L_x_155:
        /* <DEDUP_REMOVED lines=12> */
.L_x_158:
[----:B------:R-:W-:Y:S05]  /*6390*/  BSYNC B1 ;  /* 0x0000000000017941 */ /* 0x000fea0003800000 */
.L_x_157:
[----:B-----5:R-:W-:Y:S01]  /*63a0*/  LOP3.LUT R5, R5, 0xff, RZ, 0xc0, !PT ;  /* 0x000000ff05057812 */ /* 0x020fe200078ec0ff */
[----:B------:R-:W-:Y:S01]  /*63b0*/  BSSY B1, `(.L_x_159) ;  /* 0x000000b000017945 */ /* 0x000fe20003800000 */
[----:B------:R-:W-:Y:S02]  /*63c0*/  ISETP.LT.OR P1, PT, R29, 0x7a, !P1 ;  /* 0x0000007a1d00780c */ /* 0x000fe40004f21670 */
[----:B------:R-:W-:-:S05]  /*63d0*/  F2FP.F16.E4M3.UNPACK_B R5, R5 ;  /* 0x00000005ff05723e */ /* 0x000fca00020006ff */
[----:B01--4-:R-:W-:Y:S01]  /*63e0*/  HADD2.F32 R10, -RZ, R5.H0_H0 ;  /* 0x20000005ff0a7230 */ /* 0x013fe20000004100 */
[----:B------:R-:W-:-:S04]  /*63f0*/  PRMT R5, RZ, 0x7610, R5 ;  /* 0x00007610ff057816 */ /* 0x000fc80000000005 */
[----:B------:R-:W-:-:S04]  /*6400*/  FMUL R10, R10, R9 ;  /* 0x000000090a0a7220 */ /* 0x000fc80000400000 */
[----:B------:R-:W-:-:S05]  /*6410*/  FFMA R10, R15, R8, R10 ;  /* 0x000000080f0a7223 */ /* 0x000fca000000000a */
[----:B------:R-:W-:-:S05]  /*6420*/  F2FP.SATFINITE.E4M3.F32.PACK_AB_MERGE_C R11, RZ, R10, RZ ;  /* 0x0000000aff0b723e */ /* 0x000fca00048070ff */
[----:B------:R0:W-:Y:S01]  /*6430*/  @!P3 STG.E.U8 desc[UR16][R6.64+0x78], R11 ;  /* 0x0000780b0600b986 */ /* 0x0001e2000c101110 */
[----:B------:R-:W-:Y:S05]  /*6440*/  @P1 BRA `(.L_x_160) ;  /* 0x0000000000041947 */ /* 0x000fea0003800000 */
[----:B------:R1:W5:Y:S02]  /*6450*/  LDG.E.U8 R5, desc[UR16][R26.64+0x79] ;  /* 0x000079101a057981 */ /* 0x000364000c1e1100 */
.L_x_160:
[----:B------:R-:W-:Y:S05]  /*6460*/  BSYNC B1 ;  /* 0x0000000000017941 */ /* 0x000fea0003800000 */
.L_x_159:
[----:B------:R-:W-:Y:S05]  /*6470*/  @P1 BRA `(.L_x_161) ;  /* 0x0000001000281947 */ /* 0x000fea0003800000 */
[----:B-----5:R-:W-:-:S04]  /*6480*/  LOP3.LUT R5, R5, 0xff, RZ, 0xc0, !PT ;  /* 0x000000ff05057812 */ /* 0x020fc800078ec0ff */
[----:B------:R-:W-:-:S05]  /*6490*/  F2FP.F16.E4M3.UNPACK_B R5, R5 ;  /* 0x00000005ff05723e */ /* 0x000fca00020006ff */
[----:B------:R-:W-:-:S05]  /*64a0*/  HADD2.F32 R10, -RZ, R5.H0_H0 ;  /* 0x20000005ff0a7230 */ /* 0x000fca0000004100 */
[----:B------:R-:W-:-:S04]  /*64b0*/  FMUL R5, R10, R9 ;  /* 0x000000090a057220 */ /* 0x000fc80000400000 */
[----:B------:R-:W-:-:S05]  /*64c0*/  FFMA R5, R14, R8, R5 ;  /* 0x000000080e057223 */ /* 0x000fca0000000005 */
[----:B------:R-:W-:-:S05]  /*64d0*/  F2FP.SATFINITE.E4M3.F32.PACK_AB_MERGE_C R5, RZ, R5, RZ ;  /* 0x00000005ff05723e */ /* 0x000fca00048070ff */
[----:B------:R4:W-:Y:S01]  /*64e0*/  STG.E.U8 desc[UR16][R6.64+0x79], R5 ;  /* 0x0000790506007986 */ /* 0x0009e2000c101110 */
[----:B------:R-:W-:Y:S05]  /*64f0*/  BRA `(.L_x_161) ;  /* 0x0000001000087947 */ /* 0x000fea0003800000 */
.L_x_32:
[----:B------:R-:W-:Y:S01]  /*6500*/  ISETP.GE.AND P1, PT, R36, 0x1, PT ;  /* 0x000000012400780c */ /* 0x000fe20003f26270 */
[-C--:B--2---:R-:W-:Y:S01]  /*6510*/  FMUL R141, R141, R8.reuse ;  /* 0x000000088d8d7220 */ /* 0x084fe20000400000 */
[-C--:B------:R-:W-:Y:S01]  /*6520*/  FMUL R136, R136, R8.reuse ;  /* 0x0000000888887220 */ /* 0x080fe20000400000 */
[----:B------:R-:W-:Y:S01]  /*6530*/  ISETP.GE.AND P0, PT, R36, 0x9, PT ;  /* 0x000000092400780c */ /* 0x000fe20003f06270 */
[-C--:B------:R-:W-:Y:S01]  /*6540*/  FMUL R139, R139, R8.reuse ;  /* 0x000000088b8b7220 */ /* 0x080fe20000400000 */
[C---:B------:R-:W-:Y:S01]  /*6550*/  ISETP.LT.OR P4, PT, R29.reuse, 0x1, !P1 ;  /* 0x000000011d00780c */ /* 0x040fe20004f81670 */
[-C--:B------:R-:W-:Y:S01]  /*6560*/  FMUL R134, R134, R8.reuse ;  /* 0x0000000886867220 */ /* 0x080fe20000400000 */
[----:B------:R-:W-:Y:S01]  /*6570*/  ISETP.LT.OR P5, PT, R29, 0x2, !P1 ;  /* 0x000000021d00780c */ /* 0x000fe20004fa1670 */
[-C--:B------:R-:W-:Y:S01]  /*6580*/  FMUL R137, R137, R8.reuse ;  /* 0x0000000889897220 */ /* 0x080fe20000400000 */
[----:B------:R-:W-:Y:S01]  /*6590*/  F2FP.SATFINITE.E4M3.F32.PACK_AB_MERGE_C R141, RZ, R141, RZ ;  /* 0x0000008dff8d723e */ /* 0x000fe200048070ff */
[----:B------:R-:W-:Y:S01]  /*65a0*/  FMUL R132, R132, R8 ;  /* 0x0000000884847220 */ /* 0x000fe20000400000 */
[----:B------:R-:W-:Y:S01]  /*65b0*/  F2FP.SATFINITE.E4M3.F32.PACK_AB_MERGE_C R5, RZ, R136, RZ ;  /* 0x00000088ff05723e */ /* 0x000fe200048070ff */
[-C--:B------:R-:W-:Y:S01]  /*65c0*/  FMUL R135, R135, R8.reuse ;  /* 0x0000000887877220 */ /* 0x080fe20000400000 */
[C---:B------:R-:W-:Y:S01]  /*65d0*/  ISETP.LT.OR P3, PT, R29.reuse, 0x1, !P0 ;  /* 0x000000011d00780c */ /* 0x040fe20004761670 */
[-C--:B------:R-:W-:Y:S01]  /*65e0*/  FMUL R130, R130, R8.reuse ;  /* 0x0000000882827220 */ /* 0x080fe20000400000 */
[----:B------:R-:W-:Y:S01]  /*65f0*/  ISETP.LT.OR P6, PT, R29, 0xa, !P1 ;  /* 0x0000000a1d00780c */ /* 0x000fe20004fc1670 */
[-C--:B------:R-:W-:Y:S01]  /*6600*/  FMUL R133, R133, R8.reuse ;  /* 0x0000000885857220 */ /* 0x080fe20000400000 */
[----:B------:R-:W-:Y:S01]  /*6610*/  F2FP.SATFINITE.E4M3.F32.PACK_AB_MERGE_C R139, RZ, R139, RZ ;  /* 0x0000008bff8b723e */ /* 0x000fe200048070ff */
[----:B------:R-:W-:Y:S01]  /*6620*/  @!P4 STG.E.U8 desc[UR16][R10.64], R141 ;  /* 0x0000008d0a00c986 */ /* 0x000fe2000c101110 */
[C---:B------:R-:W-:Y:S01]  /*6630*/  ISETP.LT.OR P4, PT, R29.reuse, 0x2, !P0 ;  /* 0x000000021d00780c */ /* 0x040fe20004781670 */
[----:B------:R-:W-:Y:S01]  /*6640*/  FMUL R128, R128, R8 ;  /* 0x0000000880807220 */ /* 0x000fe20000400000 */
[----:B------:R-:W-:Y:S01]  /*6650*/  F2FP.SATFINITE.E4M3.F32.PACK_AB_MERGE_C R25, RZ, R134, RZ ;  /* 0x00000086ff19723e */ /* 0x000fe200048070ff */
[----:B------:R0:W-:Y:S01]  /*6660*/  @!P5 STG.E.U8 desc[UR16][R10.64+0x1], R5 ;  /* 0x000001050a00d986 */ /* 0x0001e2000c101110 */
[----:B------:R-:W-:Y:S01]  /*6670*/  ISETP.LT.OR P5, PT, R29, 0x9, !P1 ;  /* 0x000000091d00780c */ /* 0x000fe20004fa1670 */
[-C--:B------:R-:W-:Y:S01]  /*6680*/  FMUL R131, R131, R8.reuse ;  /* 0x0000000883837220 */ /* 0x080fe20000400000 */
[----:B------:R-:W-:Y:S01]  /*6690*/  F2FP.SATFINITE.E4M3.F32.PACK_AB_MERGE_C R137, RZ, R137, RZ ;  /* 0x00000089ff89723e */ /* 0x000fe200048070ff */
[----:B------:R-:W-:Y:S01]  /*66a0*/  @!P3 STG.E.U8 desc[UR16][R6.64], R139 ;  /* 0x0000008b0600b986 */ /* 0x000fe2000c101110 */
[----:B------:R-:W-:Y:S01]  /*66b0*/  ISETP.LT.OR P3, PT, R29, 0x9, !P0 ;  /* 0x000000091d00780c */ /* 0x000fe20004761670 */
[-C--:B------:R-:W-:Y:S01]  /*66c0*/  FMUL R126, R126, R8.reuse ;  /* 0x000000087e7e7220 */ /* 0x080fe20000400000 */
[----:B------:R-:W-:Y:S01]  /*66d0*/  F2FP.SATFINITE.E4M3.F32.PACK_AB_MERGE_C R135, RZ, R135, RZ ;  /* 0x00000087ff87723e */ /* 0x000fe200048070ff */
[-C--:B------:R-:W-:Y:S01]  /*66e0*/  FMUL R129, R129, R8.reuse ;  /* 0x0000000881817220 */ /* 0x080fe20000400000 */
[----:B------:R-:W-:Y:S01]  /*66f0*/  F2FP.SATFINITE.E4M3.F32.PACK_AB_MERGE_C R133, RZ, R133, RZ ;  /* 0x00000085ff85723e */ /* 0x000fe200048070ff */
[----:B------:R1:W-:Y:S01]  /*6700*/  @!P4 STG.E.U8 desc[UR16][R6.64+0x1], R25 ;  /* 0x000001190600c986 */ /* 0x0003e2000c101110 */
[C---:B------:R-:W-:Y:S01]  /*6710*/  ISETP.LT.OR P4, PT, R29.reuse, 0xa, !P0 ;  /* 0x0000000a1d00780c */ /* 0x040fe20004781670 */
[----:B------:R-:W-:Y:S01]  /*6720*/  FMUL R124, R124, R8 ;  /* 0x000000087c7c7220 */ /* 0x000fe20000400000 */
[----:B0-----:R-:W-:Y:S01]  /*6730*/  F2FP.SATFINITE.E4M3.F32.PACK_AB_MERGE_C R5, RZ, R132, RZ ;  /* 0x00000084ff05723e */ /* 0x001fe200048070ff */
[----:B------:R-:W-:Y:S01]  /*6740*/  @!P5 STG.E.U8 desc[UR16][R10.64+0x8], R137 ;  /* 0x000008890a00d986 */ /* 0x000fe2000c101110 */
[----:B------:R-:W-:Y:S01]  /*6750*/  ISETP.LT.OR P5, PT, R29, 0x11, !P1 ;  /* 0x000000111d00780c */ /* 0x000fe20004fa1670 */
[-C--:B------:R-:W-:Y:S01]  /*6760*/  FMUL R127, R127, R8.reuse ;  /* 0x000000087f7f7220 */ /* 0x080fe20000400000 */
[----:B------:R-:W-:Y:S01]  /*6770*/  F2FP.SATFINITE.E4M3.F32.PACK_AB_MERGE_C R131, RZ, R131, RZ ;  /* 0x00000083ff83723e */ /* 0x000fe200048070ff */
[----:B------:R0:W-:Y:S01]  /*6780*/  @!P6 STG.E.U8 desc[UR16][R10.64+0x9], R5 ;  /* 0x000009050a00e986 */ /* 0x0001e2000c101110 */
[----:B------:R-:W-:Y:S01]  /*6790*/  ISETP.LT.OR P6, PT, R29, 0x12, !P1 ;  /* 0x000000121d00780c */ /* 0x000fe20004fc1670 */
[----:B------:R-:W-:Y:S01]  /*67a0*/  FMUL R122, R122, R8 ;  /* 0x000000087a7a7220 */ /* 0x000fe20000400000 */
[----:B------:R-:W-:Y:S01]  /*67b0*/  F2FP.SATFINITE.E4M3.F32.PACK_AB_MERGE_C R129, RZ, R129, RZ ;  /* 0x00000081ff81723e */ /* 0x000fe200048070ff */
[----:B------:R-:W-:Y:S01]  /*67c0*/  @!P3 STG.E.U8 desc[UR16][R6.64+0x8], R135 ;  /* 0x000008870600b986 */ /* 0x000fe2000c101110 */
[----:B-1----:R-:W-:Y:S01]  /*67d0*/  F2FP.SATFINITE.E4M3.F32.PACK_AB_MERGE_C R25, RZ, R130, RZ ;  /* 0x00000082ff19723e */ /* 0x002fe200048070ff */
[-C--:B------:R-:W-:Y:S01]  /*67e0*/  FMUL R125, R125, R8.reuse ;  /* 0x000000087d7d7220 */ /* 0x080fe20000400000 */
[C---:B------:R-:W-:Y:S01]  /*67f0*/  ISETP.LT.OR P3, PT, R29.reuse, 0x11, !P0 ;  /* 0x000000111d00780c */ /* 0x040fe20004761670 */
[-C--:B------:R-:W-:Y:S01]  /*6800*/  FMUL R120, R120, R8.reuse ;  /* 0x0000000878787220 */ /* 0x080fe20000400000 */
[----:B------:R-:W-:Y:S01]  /*6810*/  F2FP.SATFINITE.E4M3.F32.PACK_AB_MERGE_C R127, RZ, R127, RZ ;  /* 0x0000007fff7f723e */ /* 0x000fe200048070ff */
[----:B------:R1:W-:Y:S01]  /*6820*/  @!P4 STG.E.U8 desc[UR16][R6.64+0x9], R25 ;  /* 0x000009190600c986 */ /* 0x0003e2000c101110 */
[----:B------:R-:W-:Y:S01]  /*6830*/  ISETP.LT.OR P4, PT, R29, 0x12, !P0 ;  /* 0x000000121d00780c */ /* 0x000fe20004781670 */
[----:B------:R-:W-:Y:S01]  /*6840*/  FMUL R123, R123, R8 ;  /* 0x000000087b7b7220 */ /* 0x000fe20000400000 */
[----:B0-----:R-:W-:Y:S01]  /*6850*/  F2FP.SATFINITE.E4M3.F32.PACK_AB_MERGE_C R5, RZ, R128, RZ ;  /* 0x00000080ff05723e */ /* 0x001fe200048070ff */
[----:B------:R-:W-:Y:S01]  /*6860*/  @!P5 STG.E.U8 desc[UR16][R10.64+0x10], R133 ;  /* 0x000010850a00d986 */ /* 0x000fe2000c101110 */
[C---:B------:R-:W-:Y:S01]  /*6870*/  ISETP.LT.OR P5, PT, R29.reuse, 0x19, !P1 ;  /* 0x000000191d00780c */ /* 0x040fe20004fa1670 */
[-C--:B------:R-:W-:Y:S01]  /*6880*/  FMUL R118, R118, R8.reuse ;  /* 0x0000000876767220 */ /* 0x080fe20000400000 */
[----:B------:R-:W-:Y:S01]  /*6890*/  F2FP.SATFINITE.E4M3.F32.PACK_AB_MERGE_C R125, RZ, R125, RZ ;  /* 0x0000007dff7d723e */ /* 0x000fe200048070ff */
[----:B------:R0:W-:Y:S01]  /*68a0*/  @!P6 STG.E.U8 desc[UR16][R10.64+0x11], R5 ;  /* 0x000011050a00e986 */ /* 0x0001e2000c101110 */
[----:B------:R-:W-:Y:S01]  /*68b0*/  ISETP.LT.OR P6, PT, R29, 0x1a, !P1 ;  /* 0x0000001a1d00780c */ /* 0x000fe20004fc1670 */
[-C--:B------:R-:W-:Y:S01]  /*68c0*/  FMUL R121, R121, R8.reuse ;  /* 0x0000000879797220 */ /* 0x080fe20000400000 */
[----:B------:R-:W-:Y:S01]  /*68d0*/  FMUL R116, R116, R8 ;  /* 0x0000000874747220 */ /* 0x000fe20000400000 */
[----:B-1----:R-:W-:Y:S01]  /*68e0*/  F2FP.SATFINITE.E4M3.F32.PACK_AB_MERGE_C R25, RZ, R126, RZ ;  /* 0x0000007eff19723e */ /* 0x002fe200048070ff */
[----:B------:R-:W-:Y:S01]  /*68f0*/  @!P3 STG.E.U8 desc[UR16][R6.64+0x10], R131 ;  /* 0x000010830600b986 */ /* 0x000fe2000c101110 */
[----:B------:R-:W-:Y:S01]  /*6900*/  ISETP.LT.OR P3, PT, R29, 0x19, !P0 ;  /* 0x000000191d00780c */ /* 0x000fe20004761670 */
        /* <DEDUP_REMOVED lines=35> */
[----:B------:R-:W-:Y:S01]  /*6b40*/  ISETP.LT.OR P3, PT, R29, 0x29, !P0 ;  /* 0x000000291d00780c */ /* 0x000fe20004761670 */
[-C--:B------:R-:W-:Y:S01]  /*6b50*/  FMUL R109, R109, R8.reuse ;  /* 0x000000086d6d7220 */ /* 0x080fe20000400000 */
[-C--:B------:R-:W-:Y:S01]  /*6b60*/  FMUL R104, R104, R8.reuse ;  /* 0x0000000868687220 */ /* 0x080fe20000400000 */
        /* <DEDUP_REMOVED lines=104> */
[----:B------:R-:W-:-:S02]  /*71f0*/  ISETP.LT.OR P3, PT, R29, 0x59, !P0 ;  /* 0x000000591d00780c */ /* 0x000fc40004761670 */
[----:B------:R-:W-:Y:S01]  /*7200*/  F2FP.SATFINITE.E4M3.F32.PACK_AB_MERGE_C R19, RZ, R19, RZ ;  /* 0x00000013ff13723e */ /* 0x000fe200048070ff */
[----:B------:R1:W-:Y:S01]  /*7210*/  @!P4 STG.E.U8 desc[UR16][R6.64+0x51], R25 ;  /* 0x000051190600c986 */ /* 0x0003e2000c101110 */
[C---:B------:R-:W-:Y:S02]  /*7220*/  ISETP.LT.OR P4, PT, R29.reuse, 0x5a, !P0 ;  /* 0x0000005a1d00780c */ /* 0x040fe40004781670 */
[----:B0-----:R-:W-:Y:S01]  /*7230*/  F2FP.SATFINITE.E4M3.F32.PACK_AB_MERGE_C R5, RZ, R92, RZ ;  /* 0x0000005cff05723e */ /* 0x001fe200048070ff */
[----:B------:R-:W-:Y:S01]  /*7240*/  @!P5 STG.E.U8 desc[UR16][R10.64+0x58], R97 ;  /* 0x000058610a00d986 */ /* 0x000fe2000c101110 */
[C---:B------:R-:W-:Y:S02]  /*7250*/  ISETP.LT.OR P5, PT, R29.reuse, 0x61, !P1 ;  /* 0x000000611d00780c */ /* 0x040fe40004fa1670 */
[----:B------:R-:W-:Y:S01]  /*7260*/  F2FP.SATFINITE.E4M3.F32.PACK_AB_MERGE_C R13, RZ, R13, RZ ;  /* 0x0000000dff0d723e */ /* 0x000fe200048070ff */
[----:B------:R0:W-:Y:S01]  /*7270*/  @!P6 STG.E.U8 desc[UR16][R10.64+0x59], R5 ;  /* 0x000059050a00e986 */ /* 0x0001e2000c101110 */
[----:B------:R-:W-:-:S02]  /*7280*/  ISETP.LT.OR P6, PT, R29, 0x62, !P1 ;  /* 0x000000621d00780c */ /* 0x000fc40004fc1670 */
[----:B------:R-:W-:Y:S01]  /*7290*/  F2FP.SATFINITE.E4M3.F32.PACK_AB_MERGE_C R15, RZ, R15, RZ ;  /* 0x0000000fff0f723e */ /* 0x000fe200048070ff */
[----:B------:R-:W-:Y:S01]  /*72a0*/  @!P3 STG.E.U8 desc[UR16][R6.64+0x58], R95 ;  /* 0x0000585f0600b986 */ /* 0x000fe2000c101110 */
[----:B-1----:R-:W-:Y:S02]  /*72b0*/  F2FP.SATFINITE.E4M3.F32.PACK_AB_MERGE_C R25, RZ, R90, RZ ;  /* 0x0000005aff19723e */ /* 0x002fe400048070ff */
[----:B------:R-:W-:-:S03]  /*72c0*/  ISETP.LT.OR P3, PT, R29, 0x61, !P0 ;  /* 0x000000611d00780c */ /* 0x000fc60004761670 */
[----:B------:R1:W-:Y:S01]  /*72d0*/  @!P4 STG.E.U8 desc[UR16][R6.64+0x59], R25 ;  /* 0x000059190600c986 */ /* 0x0003e2000c101110 */
[C---:B------:R-:W-:Y:S02]  /*72e0*/  ISETP.LT.OR P4, PT, R29.reuse, 0x62, !P0 ;  /* 0x000000621d00780c */ /* 0x040fe40004781670 */
[----:B0-----:R-:W-:Y:S01]  /*72f0*/  F2FP.SATFINITE.E4M3.F32.PACK_AB_MERGE_C R5, RZ, R88, RZ ;  /* 0x00000058ff05723e */ /* 0x001fe200048070ff */
[----:B------:R-:W-:Y:S01]  /*7300*/  @!P5 STG.E.U8 desc[UR16][R10.64+0x60], R93 ;  /* 0x0000605d0a00d986 */ /* 0x000fe2000c101110 */
[----:B------:R-:W-:-:S03]  /*7310*/  ISETP.LT.OR P5, PT, R29, 0x69, !P1 ;  /* 0x000000691d00780c */ /* 0x000fc60004fa1670 */
[----:B------:R0:W-:Y:S01]  /*7320*/  @!P6 STG.E.U8 desc[UR16][R10.64+0x61], R5 ;  /* 0x000061050a00e986 */ /* 0x0001e2000c101110 */
[C---:B------:R-:W-:Y:S02]  /*7330*/  ISETP.LT.OR P6, PT, R29.reuse, 0x6a, !P1 ;  /* 0x0000006a1d00780c */ /* 0x040fe40004fc1670 */
[----:B-1----:R-:W-:Y:S01]  /*7340*/  F2FP.SATFINITE.E4M3.F32.PACK_AB_MERGE_C R25, RZ, R22, RZ ;  /* 0x00000016ff19723e */ /* 0x002fe200048070ff */
[----:B------:R-:W-:Y:S01]  /*7350*/  @!P3 STG.E.U8 desc[UR16][R6.64+0x60], R91 ;  /* 0x0000605b0600b986 */ /* 0x000fe2000c101110 */
        /* <DEDUP_REMOVED lines=11> */
[----:B------:R-:W-:Y:S01]  /*7410*/  @!P4 STG.E.U8 desc[UR16][R6.64+0x69], R25 ;  /* 0x000069190600c986 */ /* 0x000fe2000c101110 */
[C---:B------:R-:W-:Y:S02]  /*7420*/  ISETP.LT.OR P4, PT, R29.reuse, 0x79, !P1 ;  /* 0x000000791d00780c */ /* 0x040fe40004f81670 */
[C---:B------:R-:W-:Y:S01]  /*7430*/  ISETP.LT.OR P1, PT, R29.reuse, 0x7a, !P1 ;  /* 0x0000007a1d00780c */ /* 0x040fe20004f21670 */
[----:B------:R1:W-:Y:S01]  /*7440*/  @!P5 STG.E.U8 desc[UR16][R10.64+0x70], R21 ;  /* 0x000070150a00d986 */ /* 0x0003e2000c101110 */
[C---:B------:R-:W-:Y:S02]  /*7450*/  ISETP.LT.OR P5, PT, R29.reuse, 0x72, !P0 ;  /* 0x000000721d00780c */ /* 0x040fe400047a1670 */
[----:B0-----:R-:W-:Y:S01]  /*7460*/  F2FP.SATFINITE.E4M3.F32.PACK_AB_MERGE_C R5, RZ, R16, RZ ;  /* 0x00000010ff05723e */ /* 0x001fe200048070ff */
[----:B------:R0:W-:Y:S01]  /*7470*/  @!P6 STG.E.U8 desc[UR16][R10.64+0x71], R17 ;  /* 0x000071110a00e986 */ /* 0x0001e2000c101110 */
[C---:B------:R-:W-:Y:S02]  /*7480*/  ISETP.LT.OR P6, PT, R29.reuse, 0x79, !P0 ;  /* 0x000000791d00780c */ /* 0x040fe400047c1670 */
[----:B------:R-:W-:Y:S01]  /*7490*/  ISETP.LT.OR P0, PT, R29, 0x7a, !P0 ;  /* 0x0000007a1d00780c */ /* 0x000fe20004701670 */
[----:B------:R2:W-:Y:S01]  /*74a0*/  @!P3 STG.E.U8 desc[UR16][R6.64+0x70], R19 ;  /* 0x000070130600b986 */ /* 0x0005e2000c101110 */
[----:B-1----:R-:W-:-:S05]  /*74b0*/  F2FP.SATFINITE.E4M3.F32.PACK_AB_MERGE_C R21, RZ, R14, RZ ;  /* 0x0000000eff15723e */ /* 0x002fca00048070ff */
[----:B------:R2:W-:Y:S01]  /*74c0*/  @!P5 STG.E.U8 desc[UR16][R6.64+0x71], R5 ;  /* 0x000071050600d986 */ /* 0x0005e2000c101110 */
[----:B0-----:R-:W-:-:S03]  /*74d0*/  F2FP.SATFINITE.E4M3.F32.PACK_AB_MERGE_C R17, RZ, R12, RZ ;  /* 0x0000000cff11723e */ /* 0x001fc600048070ff */
[----:B------:R2:W-:Y:S04]  /*74e0*/  @!P4 STG.E.U8 desc[UR16][R10.64+0x78], R13 ;  /* 0x0000780d0a00c986 */ /* 0x0005e8000c101110 */
[----:B------:R2:W-:Y:S04]  /*74f0*/  @!P1 STG.E.U8 desc[UR16][R10.64+0x79], R17 ;  /* 0x000079110a009986 */ /* 0x0005e8000c101110 */
[----:B------:R2:W-:Y:S04]  /*7500*/  @!P6 STG.E.U8 desc[UR16][R6.64+0x78], R15 ;  /* 0x0000780f0600e986 */ /* 0x0005e8000c101110 */
[----:B------:R2:W-:Y:S02]  /*7510*/  @!P0 STG.E.U8 desc[UR16][R6.64+0x79], R21 ;  /* 0x0000791506008986 */ /* 0x0005e4000c101110 */
.L_x_161:
[----:B------:R-:W-:Y:S05]  /*7520*/  BSYNC B0 ;  /* 0x0000000000007941 */ /* 0x000fea0003800000 */
.L_x_31:
[----:B------:R-:W-:Y:S01]  /*7530*/  ULDC UR6, c[0x0][0xc] ;  /* 0x0000030000067ab9 */ /* 0x000fe20000000800 */
[----:B------:R-:W-:Y:S01]  /*7540*/  ULDC UR7, c[0x0][0x10] ;  /* 0x0000040000077ab9 */ /* 0x000fe20000000800 */
[----:B--2-45:R-:W2:Y:S01]  /*7550*/  LDC R5, c[0x0][0x14] ;  /* 0x00000500ff057b82 */ /* 0x034ea20000000800 */
[----:B------:R-:W-:Y:S01]  /*7560*/  UIMAD.WIDE.U32 UR6, UR6, UR7, URZ ;  /* 0x00000007060672a5 */ /* 0x000fe2000f8e003f */
[----:B0-----:R-:W-:Y:S01]  /*7570*/  PRMT R6, RZ, 0x7610, R6 ;  /* 0x00007610ff067816 */ /* 0x001fe20000000006 */
[----:B------:R-:W-:-:S04]  /*7580*/  IMAD.MOV.U32 R7, RZ, RZ, -0x1 ;  /* 0xffffffffff077424 */ /* 0x000fc800078e00ff */
[----:B--2---:R-:W-:-:S04]  /*7590*/  IMAD.WIDE.U32 R2, R5, UR6, R2 ;  /* 0x0000000605027c25 */ /* 0x004fc8000f8e0002 */
[----:B------:R-:W-:Y:S01]  /*75a0*/  IMAD R5, R5, UR7, RZ ;  /* 0x0000000705057c24 */ /* 0x000fe2000f8e02ff */
[----:B------:R-:W-:Y:S02]  /*75b0*/  ULDC.64 UR6, c[0x0][0x650] ;  /* 0x0001940000067ab9 */ /* 0x000fe40000000a00 */
[----:B------:R-:W-:Y:S01]  /*75c0*/  ISETP.GE.U32.AND P0, PT, R2, UR6, PT ;  /* 0x0000000602007c0c */ /* 0x000fe2000bf06070 */
[----:B------:R-:W-:Y:S02]  /*75d0*/  IMAD.IADD R3, R3, 0x1, R5 ;  /* 0x0000000103037824 */ /* 0x000fe400078e0205 */
[----:B------:R-:W-:-:S03]  /*75e0*/  IMAD.MOV.U32 R5, RZ, RZ, -0x1 ;  /* 0xffffffffff057424 */ /* 0x000fc600078e00ff */
[----:B------:R-:W-:-:S13]  /*75f0*/  ISETP.GE.U32.AND.EX P0, PT, R3, UR7, PT, P0 ;  /* 0x0000000703007c0c */ /* 0x000fda000bf06100 */
[----:B------:R-:W-:Y:S05]  /*7600*/  @P0 BRA `(.L_x_162) ;  /* 0x0000000400600947 */ /* 0x000fea0003800000 */
[----:B------:R-:W0:Y:S01]  /*7610*/  S2R R20, SR_CTAID.X ;  /* 0x0000000000147919 */ /* 0x000e220000002500 */
[----:B------:R-:W2:Y:S01]  /*7620*/  LDC.64 R14, c[0x0][0x628] ;  /* 0x00018a00ff0e7b82 */ /* 0x000ea20000000a00 */
[----:B------:R-:W-:Y:S01]  /*7630*/  ULDC UR6, c[0x0][0x150] ;  /* 0x0000540000067ab9 */ /* 0x000fe20000000800 */
[----:B------:R-:W-:Y:S01]  /*7640*/  IMAD.MOV.U32 R12, RZ, RZ, R2 ;  /* 0x000000ffff0c7224 */ /* 0x000fe200078e0002 */
[----:B------:R-:W4:Y:S01]  /*7650*/  S2R R22, SR_CTAID.Y ;  /* 0x0000000000167919 */ /* 0x000f220000002600 */
[----:B------:R-:W-:-:S04]  /*7660*/  IMAD.MOV.U32 R13, RZ, RZ, R3 ;  /* 0x000000ffff0d7224 */ /* 0x000fc800078e0003 */
[----:B------:R-:W1:Y:S08]  /*7670*/  LDC R23, c[0x0][0x144] ;  /* 0x00005100ff177b82 */ /* 0x000e700000000800 */
[----:B------:R-:W1:Y:S08]  /*7680*/  LDC R16, c[0x0][0x630] ;  /* 0x00018c00ff107b82 */ /* 0x000e700000000800 */
[----:B------:R-:W1:Y:S01]  /*7690*/  LDC.64 R18, c[0x0][0x620] ;  /* 0x00018800ff127b82 */ /* 0x000e620000000a00 */
[----:B--2---:R-:W-:-:S04]  /*76a0*/  ISETP.NE.U32.AND P0, PT, R14, RZ, PT ;  /* 0x000000ff0e00720c */ /* 0x004fc80003f05070 */
[----:B------:R-:W-:Y:S02]  /*76b0*/  ISETP.NE.AND.EX P0, PT, R15, RZ, PT, P0 ;  /* 0x000000ff0f00720c */ /* 0x000fe40003f05300 */
[----:B0-----:R-:W-:-:S05]  /*76c0*/  I2FP.F32.U32 R5, R20 ;  /* 0x0000001400057245 */ /* 0x001fca0000201000 */
[----:B------:R-:W-:-:S04]  /*76d0*/  FMUL R5, R5, UR6 ;  /* 0x0000000605057c20 */ /* 0x000fc80008400000 */
[----:B------:R0:W2:Y:S02]  /*76e0*/  F2I.U32.TRUNC.NTZ R21, R5 ;  /* 0x0000000500157305 */ /* 0x0000a4000020f000 */
[----:B----4-:R-:W-:Y:S05]  /*76f0*/  @!P0 BRA `(.L_x_163) ;  /* 0x0000000000288947 */ /* 0x010fea0003800000 */
[----:B0-----:R-:W0:Y:S02]  /*7700*/  LDC R5, c[0x0][0x634] ;  /* 0x00018d00ff057b82 */ /* 0x001e240000000800 */
        /* <DEDUP_REMOVED lines=9> */
.L_x_163:
[-CC-:B-1----:R-:W-:Y:S01]  /*77a0*/  SHF.R.U64 R17, R12, R16.reuse, R13.reuse ;  /* 0x000000100c117219 */ /* 0x182fe2000000120d */
[----:B------:R-:W1:Y:S01]  /*77b0*/  LDC.64 R28, c[0x0][0x640] ;  /* 0x00019000ff1c7b82 */ /* 0x000e620000000a00 */
[----:B0-----:R-:W-:Y:S01]  /*77c0*/  SHF.R.U32.HI R5, RZ, R16, R13 ;  /* 0x00000010ff057219 */ /* 0x001fe2000001160d */
[----:B--2---:R-:W-:Y:S01]  /*77d0*/  IMAD.MOV R21, RZ, RZ, -R21 ;  /* 0x000000ffff157224 */ /* 0x004fe200078e0a15 */
[----:B------:R-:W-:Y:S01]  /*77e0*/  IADD3 R11, P0, RZ, -R17, RZ ;  /* 0x80000011ff0b7210 */ /* 0x000fe20007f1e0ff */
[----:B------:R-:W-:Y:S02]  /*77f0*/  ULDC UR6, c[0x0][0x154] ;  /* 0x0000550000067ab9 */ /* 0x000fe40000000800 */
[----:B------:R-:W-:Y:S02]  /*7800*/  IMAD R23, R23, R21, R20 ;  /* 0x0000001517177224 */ /* 0x000fe400078e0214 */
[----:B------:R-:W0:Y:S01]  /*7810*/  LDC R12, c[0x0][0x618] ;  /* 0x00018600ff0c7b82 */ /* 0x000e220000000800 */
[----:B------:R-:W-:-:S02]  /*7820*/  IMAD.X R5, RZ, RZ, ~R5, P0 ;  /* 0x000000ffff057224 */ /* 0x000fc400000e0e05 */
[----:B------:R-:W-:-:S04]  /*7830*/  IMAD.WIDE.U32 R6, R11, R18, R2 ;  /* 0x000000120b067225 */ /* 0x000fc800078e0002 */
[----:B------:R-:W-:Y:S01]  /*7840*/  IMAD R10, R5, R18, RZ ;  /* 0x00000012050a7224 */ /* 0x000fe200078e02ff */
[----:B------:R-:W2:Y:S03]  /*7850*/  LDC R24, c[0x0][0x608] ;  /* 0x00018200ff187b82 */ /* 0x000ea60000000800 */
[----:B------:R-:W-:Y:S02]  /*7860*/  IMAD R5, R11, R19, R10 ;  /* 0x000000130b057224 */ /* 0x000fe400078e020a */
[----:B------:R-:W-:Y:S02]  /*7870*/  IMAD.MOV.U32 R11, RZ, RZ, 0x1 ;  /* 0x00000001ff0b7424 */ /* 0x000fe400078e00ff */
[----:B------:R-:W-:Y:S01]  /*7880*/  IMAD.IADD R5, R7, 0x1, R5 ;  /* 0x0000000107057824 */ /* 0x000fe200078e0205 */
[----:B---3--:R-:W3:Y:S01]  /*7890*/  LDC R26, c[0x0][0x658] ;  /* 0x00019600ff1a7b82 */ /* 0x008ee20000000800 */
[----:B------:R-:W-:-:S02]  /*78a0*/  I2FP.F32.U32 R7, R22 ;  /* 0x0000001600077245 */ /* 0x000fc40000201000 */
[----:B-1----:R-:W-:-:S03]  /*78b0*/  ISETP.NE.U32.AND P0, PT, R28, RZ, PT ;  /* 0x000000ff1c00720c */ /* 0x002fc60003f05070 */
[----:B------:R-:W-:Y:S01]  /*78c0*/  FMUL R10, R7, UR6 ;  /* 0x00000006070a7c20 */ /* 0x000fe20008400000 */
[----:B------:R-:W-:Y:S01]  /*78d0*/  ISETP.NE.AND.EX P0, PT, R29, RZ, PT, P0 ;  /* 0x000000ff1d00720c */ /* 0x000fe20003f05300 */
[----:B------:R-:W1:Y:S01]  /*78e0*/  LDC R21, c[0x0][0x148] ;  /* 0x00005200ff157b82 */ /* 0x000e620000000800 */
[-CC-:B0-----:R-:W-:Y:S01]  /*78f0*/  SHF.R.U64 R16, R6, R12.reuse, R5.reuse ;  /* 0x0000000c06107219 */ /* 0x181fe20000001205 */
[----:B------:R0:W4:Y:S01]  /*7900*/  F2I.U32.TRUNC.NTZ R18, R10 ;  /* 0x0000000a00127305 */ /* 0x000122000020f000 */
[----:B------:R-:W-:Y:S01]  /*7910*/  SHF.R.U32.HI R5, RZ, R12, R5 ;  /* 0x0000000cff057219 */ /* 0x000fe20000011605 */
[----:B------:R-:W-:-:S04]  /*7920*/  IMAD.MOV.U32 R7, RZ, RZ, -0x1 ;  /* 0xffffffffff077424 */ /* 0x000fc800078e00ff */
[----:B------:R-:W0:Y:S01]  /*7930*/  LDC R20, c[0x0][0x600] ;  /* 0x00018000ff147b82 */ /* 0x000e220000000800 */
[-CC-:B--2---:R-:W-:Y:S02]  /*7940*/  SHF.R.U64 R14, R16, R24.reuse, R5.reuse ;  /* 0x00000018100e7219 */ /* 0x184fe40000001205 */
[----:B------:R-:W-:-:S05]  /*7950*/  SHF.R.U32.HI R5, RZ, R24, R5 ;  /* 0x00000018ff057219 */ /* 0x000fca0000011605 */
[----:B------:R-:W2:Y:S01]  /*7960*/  LDC R27, c[0x0][0x648] ;  /* 0x00019200ff1b7b82 */ /* 0x000ea20000000800 */
[-C--:B---3--:R-:W-:Y:S02]  /*7970*/  SHF.L.U32 R6, R7, R26.reuse, RZ ;  /* 0x0000001a07067219 */ /* 0x088fe400000006ff */
[-CC-:B------:R-:W-:Y:S02]  /*7980*/  SHF.R.U64 R19, R14, R26.reuse, R5.reuse ;  /* 0x0000001a0e137219 */ /* 0x180fe40000001205 */
[----:B------:R-:W-:Y:S02]  /*7990*/  SHF.R.U32.HI R7, RZ, R26, R5 ;  /* 0x0000001aff077219 */ /* 0x000fe40000011605 */
[----:B------:R-:W-:Y:S01]  /*79a0*/  LOP3.LUT R25, RZ, R6, RZ, 0x33, !PT ;  /* 0x00000006ff197212 */ /* 0x000fe200078e33ff */
[----:B------:R-:W3:Y:S01]  /*79b0*/  LDC R30, c[0x0][0x638] ;  /* 0x00018e00ff1e7b82 */ /* 0x000ee20000000800 */
[----:B------:R-:W-:Y:S01]  /*79c0*/  SHF.L.U32 R26, R11, R26, RZ ;  /* 0x0000001a0b1a7219 */ /* 0x000fe200000006ff */
[----:B------:R-:W-:-:S06]  /*79d0*/  IMAD.MOV.U32 R6, RZ, RZ, R19 ;  /* 0x000000ffff067224 */ /* 0x000fcc00078e0013 */
[----:B------:R-:W0:Y:S01]  /*79e0*/  LDC R31, c[0x0][0x610] ;  /* 0x00018400ff1f7b82 */ /* 0x000e220000000800 */
[----:B----4-:R-:W-:Y:S05]  /*79f0*/  @!P0 BRA `(.L_x_164) ;  /* 0x0000000000288947 */ /* 0x010fea0003800000 */
[----:B------:R-:W4:Y:S02]  /*7a00*/  LDC R6, c[0x0][0x64c] ;  /* 0x00019300ff067b82 */ /* 0x000f240000000800 */
[----:B----4-:R-:W-:-:S05]  /*7a10*/  IADD3 R5, P0, R19, R6, RZ ;  /* 0x0000000613057210 */ /* 0x010fca0007f1e0ff */
[----:B------:R-:W-:-:S04]  /*7a20*/  IMAD.X R15, RZ, RZ, R7, P0 ;  /* 0x000000ffff0f7224 */ /* 0x000fc800000e0607 */
[----:B------:R-:W-:-:S04]  /*7a30*/  IMAD.WIDE.U32 R6, R15, R28, RZ ;  /* 0x0000001c0f067225 */ /* 0x000fc800078e00ff */
[----:B0-----:R-:W-:-:S04]  /*7a40*/  IMAD.WIDE.U32 R10, P0, R5, R29, R6 ;  /* 0x0000001d050a7225 */ /* 0x001fc80007800006 */
[----:B------:R-:W-:-:S04]  /*7a50*/  IMAD.WIDE.U32 R6, R5, R28, RZ ;  /* 0x0000001c05067225 */ /* 0x000fc800078e00ff */
[----:B------:R-:W-:Y:S01]  /*7a60*/  IMAD.X R13, RZ, RZ, RZ, P0 ;  /* 0x000000ffff0d7224 */ /* 0x000fe200000e06ff */
[----:B------:R-:W-:Y:S01]  /*7a70*/  IADD3 RZ, P0, R7, R10, RZ ;  /* 0x0000000a07ff7210 */ /* 0x000fe20007f1e0ff */
[----:B------:R-:W-:-:S04]  /*7a80*/  IMAD.MOV.U32 R12, RZ, RZ, R11 ;  /* 0x000000ffff0c7224 */ /* 0x000fc800078e000b */
[----:B------:R-:W-:-:S08]  /*7a90*/  IMAD.WIDE.U32.X R6, R15, R29, R12, P0 ;  /* 0x0000001d0f067225 */ /* 0x000fd000000e040c */
.L_x_164:
[----:B--2---:R-:W-:Y:S01]  /*7aa0*/  SHF.R.U64 R5, R6, R27, R7 ;  /* 0x0000001b06057219 */ /* 0x004fe20000001207 */
[----:B0-----:R-:W-:Y:S01]  /*7ab0*/  VIADD R7, R20, 0xffffffff ;  /* 0xffffffff14077836 */ /* 0x001fe20000000000 */
[----:B------:R-:W-:Y:S01]  /*7ac0*/  LOP3.LUT R28, R14, R25, RZ, 0xc0, !PT ;  /* 0x000000190e1c7212 */ /* 0x000fe200078ec0ff */
[----:B------:R-:W-:Y:S02]  /*7ad0*/  IMAD.MOV R18, RZ, RZ, -R18 ;  /* 0x000000ffff127224 */ /* 0x000fe400078e0a12 */
[----:B------:R-:W-:Y:S01]  /*7ae0*/  IMAD.MOV R6, RZ, RZ, -R5 ;  /* 0x000000ffff067224 */ /* 0x000fe200078e0a05 */
[----:B------:R-:W-:Y:S01]  /*7af0*/  LOP3.LUT R16, R16, R7, RZ, 0xc0, !PT ;  /* 0x0000000710107212 */ /* 0x000fe200078ec0ff */
[----:B------:R-:W-:Y:S02]  /*7b00*/  IMAD R28, R26, R5, R28 ;  /* 0x000000051a1c7224 */ /* 0x000fe400078e021c */
[----:B-1----:R-:W-:Y:S02]  /*7b10*/  @P2 IMAD R23, R21, R18, R22 ;  /* 0x0000001215172224 */ /* 0x002fe400078e0216 */
[----:B---3--:R-:W-:-:S02]  /*7b20*/  IMAD R5, R6, R30, R19 ;  /* 0x0000001e06057224 */ /* 0x008fc400078e0213 */
[----:B------:R-:W-:Y:S02]  /*7b30*/  IMAD R28, R28, R31, R23 ;  /* 0x0000001f1c1c7224 */ /* 0x000fe400078e0217 */
[----:B------:R-:W-:Y:S02]  /*7b40*/  IMAD R5, R5, R20, R16 ;  /* 0x0000001405057224 */ /* 0x000fe400078e0210 */
[----:B------:R-:W-:-:S03]  /*7b50*/  IMAD.MOV.U32 R6, RZ, RZ, 0x1 ;  /* 0x00000001ff067424 */ /* 0x000fc600078e00ff */
[----:B------:R-:W-:Y:S02]  /*7b60*/  SEL R7, R5, R28, !P2 ;  /* 0x0000001c05077207 */ /* 0x000fe40005000000 */
[----:B------:R-:W-:Y:S01]  /*7b70*/  SEL R28, R28, R5, !P2 ;  /* 0x000000051c1c7207 */ /* 0x000fe20005000000 */
[----:B------:R-:W-:-:S07]  /*7b80*/  IMAD.MOV.U32 R5, RZ, RZ, R17 ;  /* 0x000000ffff057224 */ /* 0x000fce00078e0011 */
.L_x_162:
[----:B------:R-:W-:Y:S01]  /*7b90*/  LOP3.LUT P0, RZ, R6, 0xff, RZ, 0xc0, !PT ;  /* 0x000000ff06ff7812 */ /* 0x000fe2000780c0ff */
[----:B------:R-:W-:-:S12]  /*7ba0*/  IMAD.MOV.U32 R6, RZ, RZ, R28 ;  /* 0x000000ffff067224 */ /* 0x000fd800078e001c */
[----:B------:R-:W-:Y:S05]  /*7bb0*/  @P0 BRA `(.L_x_165) ;  /* 0xffffff9000f00947 */ /* 0x000fea000383ffff */
[----:B------:R-:W-:Y:S05]  /*7bc0*/  EXIT ;  /* 0x000000000000794d */ /* 0x000fea0003800000 */
.L_x_3:
[----:B0-----:R-:W-:Y:S01]  /*7bd0*/  ULDC.64 UR4, c[0x0][0x650] ;  /* 0x0001940000047ab9 */ /* 0x001fe20000000a00 */
        /* <DEDUP_REMOVED lines=25> */
.L_x_167:
[--C-:B------:R-:W-:Y:S01]  /*7d70*/  SHF.R.U64 R16, R14, R18, R15.reuse ;  /* 0x000000120e107219 */ /* 0x100fe2000000120f */
[----:B------:R-:W0:Y:S01]  /*7d80*/  LDC R22, c[0x0][0x618] ;  /* 0x00018600ff167b82 */ /* 0x000e220000000800 */
[----:B------:R-:W-:Y:S01]  /*7d90*/  I2FP.F32.U32 R7, R8 ;  /* 0x0000000800077245 */ /* 0x000fe20000201000 */
[----:B------:R-:W-:Y:S01]  /*7da0*/  ULDC UR4, c[0x0][0x150] ;  /* 0x0000540000047ab9 */ /* 0x000fe20000000800 */
[----:B------:R-:W-:Y:S02]  /*7db0*/  SHF.R.U32.HI R6, RZ, R18, R15 ;  /* 0x00000012ff067219 */ /* 0x000fe4000001160f */
[----:B------:R-:W-:Y:S01]  /*7dc0*/  IADD3 R9, P0, RZ, -R16, RZ ;  /* 0x80000010ff097210 */ /* 0x000fe20007f1e0ff */
[----:B------:R-:W-:Y:S01]  /*7dd0*/  FMUL R13, R7, UR4 ;  /* 0x00000004070d7c20 */ /* 0x000fe20008400000 */
[----:B------:R-:W-:Y:S01]  /*7de0*/  ULDC UR4, c[0x0][0x154] ;  /* 0x0000550000047ab9 */ /* 0x000fe20000000800 */
[----:B------:R-:W1:Y:S02]  /*7df0*/  LDC.64 R24, c[0x0][0x640] ;  /* 0x00019000ff187b82 */ /* 0x000e640000000a00 */
[----:B------:R-:W-:-:S02]  /*7e00*/  IMAD.X R11, RZ, RZ, ~R6, P0 ;  /* 0x000000ffff0b7224 */ /* 0x000fc400000e0e06 */
[----:B------:R-:W2:Y:S01]  /*7e10*/  F2I.U32.TRUNC.NTZ R13, R13 ;  /* 0x0000000d000d7305 */ /* 0x000ea2000020f000 */
[----:B------:R-:W-:-:S03]  /*7e20*/  IMAD.WIDE.U32 R6, R9, R20, R2 ;  /* 0x0000001409067225 */ /* 0x000fc600078e0002 */
[----:B------:R-:W3:Y:S01]  /*7e30*/  LDC R15, c[0x0][0x144] ;  /* 0x00005100ff0f7b82 */ /* 0x000ee20000000800 */
[----:B------:R-:W-:-:S04]  /*7e40*/  IMAD R12, R11, R20, RZ ;  /* 0x000000140b0c7224 */ /* 0x000fc800078e02ff */
[----:B------:R-:W-:Y:S02]  /*7e50*/  IMAD R9, R9, R21, R12 ;  /* 0x0000001509097224 */ /* 0x000fe400078e020c */
[----:B------:R-:W-:Y:S01]  /*7e60*/  IMAD.MOV.U32 R12, RZ, RZ, -0x1 ;  /* 0xffffffffff0c7424 */ /* 0x000fe200078e00ff */
[----:B------:R-:W4:Y:S01]  /*7e70*/  LDC R18, c[0x0][0x608] ;  /* 0x00018200ff127b82 */ /* 0x000f220000000800 */
[----:B------:R-:W-:Y:S01]  /*7e80*/  IMAD.IADD R7, R7, 0x1, R9 ;  /* 0x0000000107077824 */ /* 0x000fe200078e0209 */
[----:B------:R-:W-:-:S04]  /*7e90*/  I2FP.F32.U32 R9, R10 ;  /* 0x0000000a00097245 */ /* 0x000fc80000201000 */
[-C--:B0-----:R-:W-:Y:S01]  /*7ea0*/  SHF.R.U64 R14, R6, R22.reuse, R7 ;  /* 0x00000016060e7219 */ /* 0x081fe20000001207 */
[----:B--2---:R-:W-:Y:S01]  /*7eb0*/  IMAD.MOV R6, RZ, RZ, -R13 ;  /* 0x000000ffff067224 */ /* 0x004fe200078e0a0d */
[----:B------:R-:W0:Y:S01]  /*7ec0*/  LDC R11, c[0x0][0x658] ;  /* 0x00019600ff0b7b82 */ /* 0x000e220000000800 */
[----:B-1----:R-:W-:Y:S01]  /*7ed0*/  ISETP.NE.U32.AND P0, PT, R24, RZ, PT ;  /* 0x000000ff1800720c */ /* 0x002fe20003f05070 */
[----:B------:R-:W-:Y:S01]  /*7ee0*/  FMUL R9, R9, UR4 ;  /* 0x0000000409097c20 */ /* 0x000fe20008400000 */
[----:B------:R-:W-:Y:S02]  /*7ef0*/  SHF.R.U32.HI R7, RZ, R22, R7 ;  /* 0x00000016ff077219 */ /* 0x000fe40000011607 */
[----:B------:R-:W-:-:S03]  /*7f00*/  ISETP.NE.AND.EX P0, PT, R25, RZ, PT, P0 ;  /* 0x000000ff1900720c */ /* 0x000fc60003f05300 */
[----:B------:R-:W1:Y:S01]  /*7f10*/  LDC R21, c[0x0][0x148] ;  /* 0x00005200ff157b82 */ /* 0x000e620000000800 */
[----:B---3--:R-:W-:Y:S02]  /*7f20*/  IMAD R22, R15, R6, R8 ;  /* 0x000000060f167224 */ /* 0x008fe400078e0208 */
[----:B------:R-:W-:-:S05]  /*7f30*/  IMAD.MOV.U32 R8, RZ, RZ, 0x1 ;  /* 0x00000001ff087424 */ /* 0x000fca00078e00ff */
[----:B------:R-:W2:Y:S01]  /*7f40*/  LDC R20, c[0x0][0x600] ;  /* 0x00018000ff147b82 */ /* 0x000ea20000000800 */
[-CC-:B----4-:R-:W-:Y:S02]  /*7f50*/  SHF.R.U64 R17, R14, R18.reuse, R7.reuse ;  /* 0x000000120e117219 */ /* 0x190fe40000001207 */
[----:B------:R-:W-:Y:S02]  /*7f60*/  SHF.R.U32.HI R6, RZ, R18, R7 ;  /* 0x00000012ff067219 */ /* 0x000fe40000011607 */
[----:B------:R3:W4:Y:S03]  /*7f70*/  F2I.U32.TRUNC.NTZ R18, R9 ;  /* 0x0000000900127305 */ /* 0x000726000020f000 */
[----:B------:R-:W1:Y:S01]  /*7f80*/  LDC R23, c[0x0][0x648] ;  /* 0x00019200ff177b82 */ /* 0x000e620000000800 */
[-C--:B0-----:R-:W-:Y:S02]  /*7f90*/  SHF.R.U64 R19, R17, R11.reuse, R6 ;  /* 0x0000000b11137219 */ /* 0x081fe40000001206 */
[----:B------:R-:W-:-:S02]  /*7fa0*/  SHF.L.U32 R12, R12, R11, RZ ;  /* 0x0000000b0c0c7219 */ /* 0x000fc400000006ff */
[-C--:B------:R-:W-:Y:S01]  /*7fb0*/  SHF.R.U32.HI R7, RZ, R11.reuse, R6 ;  /* 0x0000000bff077219 */ /* 0x080fe20000011606 */
[----:B------:R-:W-:Y:S01]  /*7fc0*/  IMAD.MOV.U32 R6, RZ, RZ, R19 ;  /* 0x000000ffff067224 */ /* 0x000fe200078e0013 */
[----:B------:R-:W-:Y:S01]  /*7fd0*/  SHF.L.U32 R27, R8, R11, RZ ;  /* 0x0000000b081b7219 */ /* 0x000fe200000006ff */
[----:B------:R-:W0:Y:S01]  /*7fe0*/  LDC R26, c[0x0][0x638] ;  /* 0x00018e00ff1a7b82 */ /* 0x000e220000000800 */
[----:B------:R-:W-:-:S07]  /*7ff0*/  LOP3.LUT R28, RZ, R12, RZ, 0x33, !PT ;  /* 0x0000000cff1c7212 */ /* 0x000fce00078e33ff */
[----:B------:R-:W0:Y:S01]  /*8000*/  LDC R29, c[0x0][0x610] ;  /* 0x00018400ff1d7b82 */ /* 0x000e220000000800 */
[----:B---34-:R-:W-:Y:S05]  /*8010*/  @!P0 BRA `(.L_x_168) ;  /* 0x0000000000288947 */ /* 0x018fea0003800000 */
        /* <DEDUP_REMOVED lines=10> */
.L_x_168:
[----:B-1----:R-:W-:Y:S01]  /*80c0*/  SHF.R.U64 R7, R6, R23, R7 ;  /* 0x0000001706077219 */ /* 0x002fe20000001207 */
[----:B--2---:R-:W-:Y:S01]  /*80d0*/  VIADD R9, R20, 0xffffffff ;  /* 0xffffffff14097836 */ /* 0x004fe20000000000 */
[----:B------:R-:W-:Y:S01]  /*80e0*/  LOP3.LUT R6, R17, R28, RZ, 0xc0, !PT ;  /* 0x0000001c11067212 */ /* 0x000fe200078ec0ff */
[----:B------:R-:W-:Y:S02]  /*80f0*/  IMAD.MOV R18, RZ, RZ, -R18 ;  /* 0x000000ffff127224 */ /* 0x000fe400078e0a12 */
[----:B------:R-:W-:Y:S02]  /*8100*/  IMAD.MOV R8, RZ, RZ, -R7 ;  /* 0x000000ffff087224 */ /* 0x000fe400078e0a07 */
[----:B------:R-:W-:Y:S01]  /*8110*/  IMAD R11, R27, R7, R6 ;  /* 0x000000071b0b7224 */ /* 0x000fe200078e0206 */
[----:B------:R-:W-:Y:S01]  /*8120*/  LOP3.LUT R7, R14, R9, RZ, 0xc0, !PT ;  /* 0x000000090e077212 */ /* 0x000fe200078ec0ff */
[----:B------:R-:W-:Y:S02]  /*8130*/  @P2 IMAD R22, R21, R18, R10 ;  /* 0x0000001215162224 */ /* 0x000fe400078e020a */
[----:B0-----:R-:W-:-:S02]  /*8140*/  IMAD R6, R8, R26, R19 ;  /* 0x0000001a08067224 */ /* 0x001fc400078e0213 */
[----:B------:R-:W-:Y:S02]  /*8150*/  IMAD R11, R11, R29, R22 ;  /* 0x0000001d0b0b7224 */ /* 0x000fe400078e0216 */
[----:B------:R-:W-:Y:S02]  /*8160*/  IMAD R6, R6, R20, R7 ;  /* 0x0000001406067224 */ /* 0x000fe400078e0207 */
[----:B------:R-:W-:-:S03]  /*8170*/  IMAD.MOV.U32 R8, RZ, RZ, 0x1 ;  /* 0x00000001ff087424 */ /* 0x000fc600078e00ff */
[----:B------:R-:W-:Y:S02]  /*8180*/  SEL R14, R6, R11, !P2 ;  /* 0x0000000b060e7207 */ /* 0x000fe40005000000 */
[----:B------:R-:W-:Y:S01]  /*8190*/  SEL R11, R11, R6, !P2 ;  /* 0x000000060b0b7207 */ /* 0x000fe20005000000 */
[----:B------:R-:W-:Y:S01]  /*81a0*/  IMAD.MOV.U32 R6, RZ, RZ, R16 ;  /* 0x000000ffff067224 */ /* 0x000fe200078e0010 */
[----:B------:R-:W-:-:S07]  /*81b0*/  PRMT R7, R8, 0x7610, R7 ;  /* 0x0000761008077816 */ /* 0x000fce0000000007 */
.L_x_166:
[----:B------:R-:W-:-:S08]  /*81c0*/  NOP ;  /* 0x0000000000007918 */ /* 0x000fd00000000000 */
[----:B------:R-:W0:-:S00]  /*81d0*/  USETMAXREG.DEALLOC.CTAPOOL 0x28 ;  /* 0x00000028000079c8 */ /* 0x000e0000080e0500 */
[----:B0-----:R-:W-:-:S13]  /*81e0*/  ISETP.NE.AND P0, PT, R5, RZ, PT ;  /* 0x000000ff0500720c */ /* 0x001fda0003f05270 */
[----:B------:R-:W-:Y:S05]  /*81f0*/  @P0 EXIT ;  /* 0x000000000000094d */ /* 0x000fea0003800000 */
[----:B------:R-:W-:Y:S01]  /*8200*/  LOP3.LUT P0, RZ, R7, 0xff, RZ, 0xc0, !PT ;  /* 0x000000ff07ff7812 */ /* 0x000fe2000780c0ff */
[----:B------:R-:W-:Y:S02]  /*8210*/  IMAD.MOV.U32 R5, RZ, RZ, 0x1 ;  /* 0x00000001ff057424 */ /* 0x000fe400078e00ff */
[----:B------:R-:W-:-:S10]  /*8220*/  IMAD.MOV.U32 R13, RZ, RZ, RZ ;  /* 0x000000ffff0d7224 */ /* 0x000fd400078e00ff */
[----:B------:R-:W-:Y:S05]  /*8230*/  @!P0 BRA `(.L_x_169) ;  /* 0x0000000c00308947 */ /* 0x000fea0003800000 */
[----:B------:R-:W0:Y:S01]  /*8240*/  LDC R5, c[0x0][0x28c] ;  /* 0x0000a300ff057b82 */ /* 0x000e220000000800 */
[----:B------:R-:W-:Y:S01]  /*8250*/  ULDC UR5, c[0x0][0x600] ;  /* 0x0001800000057ab9 */ /* 0x000fe20000000800 */
[----:B------:R-:W-:Y:S01]  /*8260*/  ULDC UR4, c[0x0][0xc] ;  /* 0x0000030000047ab9 */ /* 0x000fe20000000800 */
[----:B------:R-:W-:Y:S01]  /*8270*/  UIADD3 UR16, UR5, -0x1, URZ ;  /* 0xffffffff05107890 */ /* 0x000fe2000fffe03f */
[C---:B------:R-:W-:Y:S01]  /*8280*/  LOP3.LUT P3, RZ, R0.reuse, 0x7f, RZ, 0xc0, !PT ;  /* 0x0000007f00ff7812 */ /* 0x040fe2000786c0ff */
[----:B------:R-:W-:Y:S01]  /*8290*/  ULDC UR6, c[0x0][0x658] ;  /* 0x0001960000067ab9 */ /* 0x000fe20000000800 */
[----:B------:R-:W-:Y:S01]  /*82a0*/  ULDC UR5, c[0x0][0x10] ;  /* 0x0000040000057ab9 */ /* 0x000fe20000000800 */
[----:B------:R-:W-:Y:S01]  /*82b0*/  UMOV UR7, 0xffffffff ;  /* 0xffffffff00077882 */ /* 0x000fe20000000000 */
[----:B------:R-:W-:Y:S01]  /*82c0*/  UMOV UR8, 0x1 ;  /* 0x0000000100087882 */ /* 0x000fe20000000000 */
[----:B------:R-:W-:Y:S01]  /*82d0*/  UIMAD.WIDE.U32 UR4, UR4, UR5, URZ ;  /* 0x00000005040472a5 */ /* 0x000fe2000f8e003f */
[----:B------:R-:W-:Y:S01]  /*82e0*/  LOP3.LUT P0, RZ, R0, 0x1f, RZ, 0xc0, !PT ;  /* 0x0000001f00ff7812 */ /* 0x000fe2000780c0ff */
[----:B------:R-:W-:Y:S01]  /*82f0*/  USHF.L.U32 UR7, UR7, UR6, URZ ;  /* 0x0000000607077299 */ /* 0x000fe2000800063f */
[----:B------:R-:W-:Y:S01]  /*8300*/  BSSY B0, `(.L_x_169) ;  /* 0x00000bf000007945 */ /* 0x000fe20003800000 */
[----:B------:R-:W-:Y:S01]  /*8310*/  USHF.L.U32 UR18, UR8, UR6, URZ ;  /* 0x0000000608127299 */ /* 0x000fe2000800063f */
[----:B------:R-:W-:Y:S01]  /*8320*/  IMAD.MOV.U32 R15, RZ, RZ, 0x1 ;  /* 0x00000001ff0f7424 */ /* 0x000fe200078e00ff */
[----:B------:R-:W-:Y:S01]  /*8330*/  LOP3.LUT R16, R4, 0x2, RZ, 0xfc, !PT ;  /* 0x0000000204107812 */ /* 0x000fe200078efcff */
[----:B------:R-:W-:Y:S01]  /*8340*/  ULDC UR6, c[0x0][0x14] ;  /* 0x0000050000067ab9 */ /* 0x000fe20000000800 */
[----:B------:R-:W-:Y:S01]  /*8350*/  PLOP3.LUT P0, PT, P0, P3, PT, 0x8a, 0x0 ;  /* 0x000000000000781c */ /* 0x000fe20000707172 */
[----:B------:R-:W-:Y:S01]  /*8360*/  UIMAD.WIDE.U32 UR20, UR4, UR6, URZ ;  /* 0x00000006041472a5 */ /* 0x000fe2000f8e003f */
[----:B------:R-:W-:Y:S01]  /*8370*/  IMAD.MOV.U32 R13, RZ, RZ, RZ ;  /* 0x000000ffff0d7224 */ /* 0x000fe200078e00ff */
[----:B------:R-:W-:-:S02]  /*8380*/  UIMAD UR13, UR5, UR6, URZ ;  /* 0x00000006050d72a4 */ /* 0x000fc4000f8e023f */
[----:B------:R-:W-:Y:S01]  /*8390*/  ULOP3.LUT UR17, URZ, UR7, URZ, 0x33, !UPT ;  /* 0x000000073f117292 */ /* 0x000fe2000f8e333f */
[----:B0-----:R-:W-:Y:S01]  /*83a0*/  VIADD R5, R5, 0x3f ;  /* 0x0000003f05057836 */ /* 0x001fe20000000000 */
[----:B------:R-:W-:Y:S01]  /*83b0*/  UIADD3 UR13, UR21, UR13, URZ ;  /* 0x0000000d150d7290 */ /* 0x000fe2000fffe03f */
[----:B------:R-:W-:-:S03]  /*83c0*/  ULDC.64 UR22, c[0x0][0x198] ;  /* 0x0000660000167ab9 */ /* 0x000fc60000000a00 */
[----:B------:R-:W-:-:S04]  /*83d0*/  SHF.R.S32.HI R8, RZ, 0x1f, R5 ;  /* 0x0000001fff087819 */ /* 0x000fc80000011405 */
[----:B------:R-:W-:Y:S01]  /*83e0*/  LEA.HI R8, R8, R5, RZ, 0x6 ;  /* 0x0000000508087211 */ /* 0x000fe200078f30ff */
[----:B------:R-:W-:-:S03]  /*83f0*/  IMAD.MOV.U32 R5, RZ, RZ, 0x1 ;  /* 0x00000001ff057424 */ /* 0x000fc600078e00ff */
[----:B------:R-:W-:-:S05]  /*8400*/  SHF.R.S32.HI R12, RZ, 0x6, R8 ;  /* 0x00000006ff0c7819 */ /* 0x000fca0000011408 */
[----:B------:R-:W-:-:S07]  /*8410*/  VIADD R0, R12, 0x1 ;  /* 0x000000010c007836 */ /* 0x000fce0000000000 */
.L_x_181:
[----:B------:R-:W-:-:S03]  /*8420*/  UMOV UR4, 0xffffffff ;  /* 0xffffffff00047882 */ /* 0x000fc60000000000 */
[----:B------:R-:W-:Y:S05]  /*8430*/  BRA.DIV UR4, `(.L_x_170) ;  /* 0x00000012040c7947 */ /* 0x000fea000b800000 */
[----:B------:R-:W-:-:S13]  /*8440*/  ELECT P1, URZ, PT ;  /* 0x00000000003f782f */ /* 0x000fda0003820000 */
.L_x_195:
[----:B------:R-:W0:Y:S01]  /*8450*/  LDC R7, c[0x0][0x28c] ;  /* 0x0000a300ff077b82 */ /* 0x000e220000000800 */
[----:B------:R-:W-:Y:S01]  /*8460*/  BSSY B1, `(.L_x_171) ;  /* 0x0000035000017945 */ /* 0x000fe20003800000 */
[----:B0-----:R-:W-:-:S13]  /*8470*/  ISETP.LT.OR P1, PT, R7, 0x1, !P1 ;  /* 0x000000010700780c */ /* 0x001fda0004f21670 */
[----:B------:R-:W-:Y:S05]  /*8480*/  @P1 BRA `(.L_x_172) ;  /* 0x0000000000c81947 */ /* 0x000fea0003800000 */
[----:B------:R-:W-:Y:S02]  /*8490*/  IMAD.SHL.U32 R14, R14, 0x80, RZ ;  /* 0x000000800e0e7824 */ /* 0x000fe400078e00ff */
[----:B------:R-:W-:Y:S02]  /*84a0*/  IMAD.SHL.U32 R17, R11, 0x80, RZ ;  /* 0x000000800b117824 */ /* 0x000fe400078e00ff */
[----:B------:R-:W-:Y:S02]  /*84b0*/  IMAD.MOV.U32 R20, RZ, RZ, RZ ;  /* 0x000000ffff147224 */ /* 0x000fe400078e00ff */
[----:B------:R-:W-:Y:S02]  /*84c0*/  IMAD.MOV.U32 R7, RZ, RZ, R0 ;  /* 0x000000ffff077224 */ /* 0x000fe400078e0000 */
[----:B------:R-:W-:Y:S02]  /*84d0*/  IMAD.MOV.U32 R8, RZ, RZ, R5 ;  /* 0x000000ffff087224 */ /* 0x000fe400078e0005 */
[----:B------:R-:W-:-:S07]  /*84e0*/  IMAD.MOV.U32 R9, RZ, RZ, R13 ;  /* 0x000000ffff097224 */ /* 0x000fce00078e000d */
.L_x_176:
[----:B------:R-:W0:Y:S01]  /*84f0*/  S2R R11, SR_CgaCtaId ;  /* 0x00000000000b7919 */ /* 0x000e220000008800 */
[----:B------:R-:W-:-:S04]  /*8500*/  MOV R10, 0x400 ;  /* 0x00000400000a7802 */ /* 0x000fc80000000f00 */
[----:B0-----:R-:W-:Y:S02]  /*8510*/  LEA R18, R11, R10, 0x18 ;  /* 0x0000000a0b127211 */ /* 0x001fe400078ec0ff */
[----:B------:R-:W-:Y:S01]  /*8520*/  SHF.L.U32 R10, R8, 0x1f, RZ ;  /* 0x0000001f080a7819 */ /* 0x000fe200000006ff */
[----:B------:R-:W0:Y:S02]  /*8530*/  @!P3 LDC R11, c[0x0][0x500] ;  /* 0x00014000ff0bbb82 */ /* 0x000e240000000800 */
[----:B------:R-:W-:-:S04]  /*8540*/  IMAD R19, R9, 0x8, R18 ;  /* 0x0000000809137824 */ /* 0x000fc800078e0212 */
[----:B------:R-:W1:Y:S02]  /*8550*/  SYNCS.PHASECHK.TRANS64.TRYWAIT P1, [R19+URZ+0x38], R10 ;  /* 0x0000380a130075a7 */ /* 0x000e64000802017f */
[----:B-1----:R-:W-:Y:S05]  /*8560*/  @!P1 BRA `(.L_x_173) ;  /* 0x0000000c00e09947 */ /* 0x002fea0003800000 */
.L_x_196:
[----:B-1----:R-:W-:Y:S01]  /*8570*/  PRMT R10, R16, 0x9910, RZ ;  /* 0x00009910100a7816 */ /* 0x002fe200000000ff */
[----:B0-----:R0:W-:Y:S03]  /*8580*/  @!P3 SYNCS.ARRIVE.TRANS64 RZ, [R19+URZ], R11 ;  /* 0x0000000b13ffb9a7 */ /* 0x0011e6000800003f */
[----:B------:R-:W-:-:S13]  /*8590*/  ISETP.NE.AND P1, PT, R10, 0x2, PT ;  /* 0x000000020a00780c */ /* 0x000fda0003f25270 */
[----:B0-----:R-:W-:Y:S05]  /*85a0*/  @P1 BRA `(.L_x_174) ;  /* 0x0000000000041947 */ /* 0x001fea0003800000 */
[----:B------:R-:W-:Y:S01]  /*85b0*/  BPT.TRAP 0x1 ;  /* 0x000000040000795c */ /* 0x000fe20000300000 */
.L_x_174:
[----:B------:R-:W-:Y:S05]  /*85c0*/  @P0 BRA `(.L_x_175) ;  /* 0x0000000000040947 */ /* 0x000fea0003800000 */
[----:B------:R-:W-:Y:S01]  /*85d0*/  BPT.TRAP 0x1 ;  /* 0x000000040000795c */ /* 0x000fe20000300000 */
.L_x_175:
[----:B------:R-:W-:Y:S01]  /*85e0*/  IMAD R18, R9, 0x2000, R18 ;  /* 0x0000200009127824 */ /* 0x000fe200078e0212 */
[----:B------:R-:W-:Y:S01]  /*85f0*/  R2UR UR9, R19 ;  /* 0x00000000130972ca */ /* 0x000fe200000e0000 */
[----:B------:R-:W-:Y:S01]  /*8600*/  VIADD R7, R7, 0xffffffff ;  /* 0xffffffff07077836 */ /* 0x000fe20000000000 */
[----:B------:R-:W-:Y:S01]  /*8610*/  UIADD3 UR4, UP0, UR22, 0xf0, URZ ;  /* 0x000000f016047890 */ /* 0x000fe2000ff1e03f */
[----:B------:R-:W-:Y:S01]  /*8620*/  R2UR UR11, R17 ;  /* 0x00000000110b72ca */ /* 0x000fe200000e0000 */
[----:B------:R-:W-:Y:S01]  /*8630*/  UIADD3 UR24, UP1, UR22, 0x1f0, URZ ;  /* 0x000001f016187890 */ /* 0x000fe2000ff3e03f */
[----:B------:R-:W-:Y:S01]  /*8640*/  R2UR UR8, R18 ;  /* 0x00000000120872ca */ /* 0x000fe200000e0000 */
[----:B------:R-:W-:Y:S01]  /*8650*/  UIADD3.X UR5, URZ, UR23, URZ, UP0, !UPT ;  /* 0x000000173f057290 */ /* 0x000fe200087fe43f */
[----:B------:R-:W-:Y:S01]  /*8660*/  R2UR UR10, R20 ;  /* 0x00000000140a72ca */ /* 0x000fe200000e0000 */
[----:B------:R-:W-:Y:S01]  /*8670*/  VIADD R9, R9, 0x1 ;  /* 0x0000000109097836 */ /* 0x000fe20000000000 */
[----:B------:R-:W-:Y:S01]  /*8680*/  R2UR UR12, R6 ;  /* 0x00000000060c72ca */ /* 0x000fe200000e0000 */
[----:B------:R-:W-:Y:S01]  /*8690*/  UIADD3.X UR25, URZ, UR23, URZ, UP1, !UPT ;  /* 0x000000173f197290 */ /* 0x000fe20008ffe43f */
[----:B------:R-:W-:Y:S01]  /*86a0*/  R2UR UR19, R14 ;  /* 0x000000000e1372ca */ /* 0x000fe200000e0000 */
[----:B------:R-:W-:Y:S01]  /*86b0*/  UMOV UR6, 0x0 ;  /* 0x0000000000067882 */ /* 0x000fe20000000000 */
[----:B------:R-:W-:Y:S01]  /*86c0*/  ISETP.GT.AND P4, PT, R7, 0x1, PT ;  /* 0x000000010700780c */ /* 0x000fe20003f84270 */
[----:B------:R-:W-:Y:S01]  /*86d0*/  UMOV UR7, 0x10000000 ;  /* 0x1000000000077882 */ /* 0x000fe20000000000 */
[----:B------:R-:W-:Y:S01]  /*86e0*/  ISETP.NE.AND P1, PT, R9, 0x7, PT ;  /* 0x000000070900780c */ /* 0x000fe20003f25270 */
[----:B------:R-:W-:-:S02]  /*86f0*/  VIADD R20, R20, 0x40 ;  /* 0x0000004014147836 */ /* 0x000fc40000000000 */
[----:B------:R-:W-:Y:S01]  /*8700*/  UIADD3 UR14, UR8, 0x180, URZ ;  /* 0x00000180080e7890 */ /* 0x000fe2000fffe03f */
[----:B------:R-:W-:Y:S01]  /*8710*/  SEL R11, RZ, 0x1, P1 ;  /* 0x00000001ff0b7807 */ /* 0x000fe20000800000 */
[----:B------:R-:W-:Y:S01]  /*8720*/  UIADD3 UR15, UR8, 0xe180, URZ ;  /* 0x0000e180080f7890 */ /* 0x000fe2000fffe03f */
[----:B------:R-:W-:Y:S02]  /*8730*/  SEL R9, R9, RZ, P1 ;  /* 0x000000ff09097207 */ /* 0x000fe40000800000 */
[----:B------:R-:W-:Y:S02]  /*8740*/  LOP3.LUT R8, R8, R11, RZ, 0x3c, !PT ;  /* 0x0000000b08087212 */ /* 0x000fe400078e3cff */
[----:B------:R-:W-:Y:S02]  /*8750*/  UMOV UR8, UR14 ;  /* 0x0000000e00087c82 */ /* 0x000fe40008000000 */
[----:B------:R0:W-:Y:S02]  /*8760*/  UTMALDG.3D [UR8], [UR4], desc[UR6] ;  /* 0x00000608040075b4 */ /* 0x0001e40008011000 */
[----:B0-----:R-:W-:Y:S01]  /*8770*/  UMOV UR8, UR15 ;  /* 0x0000000f00087c82 */ /* 0x001fe20008000000 */
[----:B------:R-:W-:-:S02]  /*8780*/  UMOV UR11, UR19 ;  /* 0x00000013000b7c82 */ /* 0x000fc40008000000 */
[----:B------:R0:W-:Y:S02]  /*8790*/  UTMALDG.3D [UR8], [UR24], desc[UR6] ;  /* 0x00000608180075b4 */ /* 0x0001e40008011000 */
[----:B0-----:R-:W-:Y:S05]  /*87a0*/  @P4 BRA `(.L_x_176) ;  /* 0xfffffffc00504947 */ /* 0x001fea000383ffff */
.L_x_172:
[----:B------:R-:W-:Y:S05]  /*87b0*/  BSYNC B1 ;  /* 0x0000000000017941 */ /* 0x000fea0003800000 */
.L_x_171:
[----:B------:R-:W-:Y:S01]  /*87c0*/  LOP3.LUT P5, RZ, R15, 0xff, RZ, 0xc0, !PT ;  /* 0x000000ff0fff7812 */ /* 0x000fe200078ac0ff */
[C---:B------:R-:W-:Y:S01]  /*87d0*/  IMAD.IADD R13, R12.reuse, 0x1, R13 ;  /* 0x000000010c0d7824 */ /* 0x040fe200078e020d */
[----:B------:R-:W-:Y:S01]  /*87e0*/  ULDC.64 UR4, c[0x0][0x650] ;  /* 0x0001940000047ab9 */ /* 0x000fe20000000a00 */
[C---:B------:R-:W-:Y:S01]  /*87f0*/  ISETP.GE.U32.AND P4, PT, R12.reuse, 0x7, PT ;  /* 0x000000070c00780c */ /* 0x040fe20003f86070 */
[----:B------:R-:W-:Y:S01]  /*8800*/  BSSY B1, `(.L_x_177) ;  /* 0x000006c000017945 */ /* 0x000fe20003800000 */
[C---:B------:R-:W-:Y:S01]  /*8810*/  IMAD.WIDE.U32 R6, R13.reuse, 0x24924925, RZ ;  /* 0x249249250d067825 */ /* 0x040fe200078e00ff */
[----:B------:R-:W-:Y:S02]  /*8820*/  ISETP.GT.U32.AND P1, PT, R13, 0x6, PT ;  /* 0x000000060d00780c */ /* 0x000fe40003f24070 */
[----:B------:R-:W-:Y:S01]  /*8830*/  PRMT R15, RZ, 0x7610, R15 ;  /* 0x00007610ff0f7816 */ /* 0x000fe2000000000f */
[----:B------:R-:W-:Y:S01]  /*8840*/  IMAD.MOV.U32 R11, RZ, RZ, -0x1 ;  /* 0xffffffffff0b7424 */ /* 0x000fe200078e00ff */
[----:B------:R-:W-:Y:S01]  /*8850*/  ISETP.LT.U32.AND P1, PT, R12, 0x7, P1 ;  /* 0x000000070c00780c */ /* 0x000fe20000f21070 */
[----:B------:R-:W-:-:S02]  /*8860*/  IMAD.MOV.U32 R14, RZ, RZ, -0x1 ;  /* 0xffffffffff0e7424 */ /* 0x000fc400078e00ff */
[----:B------:R-:W0:Y:S01]  /*8870*/  @P5 S2R R9, SR_CgaCtaId ;  /* 0x0000000000095919 */ /* 0x000e220000008800 */
[----:B------:R-:W-:Y:S02]  /*8880*/  SEL R6, RZ, 0x1, !P1 ;  /* 0x00000001ff067807 */ /* 0x000fe40004800000 */
[----:B------:R-:W-:Y:S02]  /*8890*/  IADD3 R2, P1, R2, UR20, RZ ;  /* 0x0000001402027c10 */ /* 0x000fe4000ff3e0ff */
[----:B------:R-:W-:Y:S02]  /*88a0*/  @P5 MOV R8, 0x400 ;  /* 0x0000040000085802 */ /* 0x000fe40000000f00 */
[----:B------:R-:W-:Y:S02]  /*88b0*/  IADD3.X R3, R3, UR13, RZ, P1, !PT ;  /* 0x0000000d03037c10 */ /* 0x000fe40008ffe4ff */
[----:B------:R-:W-:Y:S02]  /*88c0*/  ISETP.GE.U32.AND P1, PT, R2, UR4, PT ;  /* 0x0000000402007c0c */ /* 0x000fe4000bf26070 */
[----:B------:R-:W-:-:S02]  /*88d0*/  LOP3.LUT R5, R5, R6, RZ, 0x3c, !PT ;  /* 0x0000000605057212 */ /* 0x000fc400078e3cff */
[----:B------:R-:W-:Y:S02]  /*88e0*/  ISETP.GE.U32.AND.EX P1, PT, R3, UR5, PT, P1 ;  /* 0x0000000503007c0c */ /* 0x000fe4000bf26110 */
[----:B0-----:R-:W-:Y:S01]  /*88f0*/  @P5 LEA R8, R9, R8, 0x18 ;  /* 0x0000000809085211 */ /* 0x001fe200078ec0ff */
[----:B------:R-:W-:-:S03]  /*8900*/  IMAD.IADD R9, R13, 0x1, -R7 ;  /* 0x000000010d097824 */ /* 0x000fc600078e0a07 */
[----:B------:R0:W-:Y:S02]  /*8910*/  @P5 SYNCS.ARRIVE.TRANS64.A1T0 RZ, [R8+URZ+0x88], RZ ;  /* 0x000088ff08ff59a7 */ /* 0x0001e4000810003f */
[----:B------:R-:W-:Y:S02]  /*8920*/  LEA.HI R9, R9, R7, RZ, 0x1f ;  /* 0x0000000709097211 */ /* 0x000fe400078ff8ff */
[----:B------:R-:W-:Y:S02]  /*8930*/  PRMT R7, RZ, 0x7610, R7 ;  /* 0x00007610ff077816 */ /* 0x000fe40000000007 */
[----:B------:R-:W-:-:S04]  /*8940*/  SHF.R.U32.HI R6, RZ, 0x2, R9 ;  /* 0x00000002ff067819 */ /* 0x000fc80000011609 */
[----:B------:R-:W-:Y:S01]  /*8950*/  @P4 LOP3.LUT R5, R5, 0x1, R6, 0x78, !PT ;  /* 0x0000000105054812 */ /* 0x000fe200078e7806 */
[----:B------:R-:W-:Y:S02]  /*8960*/  IMAD R13, R6, -0x7, R13 ;  /* 0xfffffff9060d7824 */ /* 0x000fe400078e020d */
[----:B------:R-:W-:Y:S01]  /*8970*/  IMAD.MOV.U32 R6, RZ, RZ, -0x1 ;  /* 0xffffffffff067424 */ /* 0x000fe200078e00ff */
[----:B0-----:R-:W-:Y:S06]  /*8980*/  @P1 BRA `(.L_x_178) ;  /* 0x00000004004c1947 */ /* 0x001fec0003800000 */
[----:B------:R-:W-:Y:S01]  /*8990*/  ULDC.64 UR4, c[0x0][0x628] ;  /* 0x00018a0000047ab9 */ /* 0x000fe20000000a00 */
[----:B------:R-:W0:Y:S01]  /*89a0*/  S2R R17, SR_CTAID.X ;  /* 0x0000000000117919 */ /* 0x000e220000002500 */
[----:B------:R-:W-:Y:S01]  /*89b0*/  ISETP.NE.U32.AND P1, PT, RZ, UR4, PT ;  /* 0x00000004ff007c0c */ /* 0x000fe2000bf25070 */
[----:B------:R-:W-:Y:S01]  /*89c0*/  ULDC UR7, c[0x0][0x630] ;  /* 0x00018c0000077ab9 */ /* 0x000fe20000000800 */
[----:B------:R-:W-:Y:S01]  /*89d0*/  IMAD.MOV.U32 R6, RZ, RZ, R2 ;  /* 0x000000ffff067224 */ /* 0x000fe200078e0002 */
[----:B------:R-:W1:Y:S01]  /*89e0*/  S2R R14, SR_CTAID.Y ;  /* 0x00000000000e7919 */ /* 0x000e620000002600 */
[----:B------:R-:W-:Y:S01]  /*89f0*/  ISETP.NE.AND.EX P1, PT, RZ, UR5, PT, P1 ;  /* 0x00000005ff007c0c */ /* 0x000fe2000bf25310 */
[----:B------:R-:W-:-:S12]  /*8a00*/  IMAD.MOV.U32 R7, RZ, RZ, R3 ;  /* 0x000000ffff077224 */ /* 0x000fd800078e0003 */
[----:B------:R-:W-:Y:S05]  /*8a10*/  @!P1 BRA `(.L_x_179) ;  /* 0x0000000000289947 */ /* 0x000fea0003800000 */
[----:B------:R-:W-:Y:S02]  /*8a20*/  ULDC UR6, c[0x0][0x634] ;  /* 0x00018d0000067ab9 */ /* 0x000fe40000000800 */
[----:B------:R-:W-:-:S05]  /*8a30*/  IADD3 R11, P1, R2, UR6, RZ ;  /* 0x00000006020b7c10 */ /* 0x000fca000ff3e0ff */
[----:B------:R-:W-:-:S04]  /*8a40*/  IMAD.X R19, RZ, RZ, R3, P1 ;  /* 0x000000ffff137224 */ /* 0x000fc800008e0603 */
[----:B------:R-:W-:-:S04]  /*8a50*/  IMAD.WIDE.U32 R8, R19, UR4, RZ ;  /* 0x0000000413087c25 */ /* 0x000fc8000f8e00ff */
[----:B------:R-:W-:-:S04]  /*8a60*/  IMAD.WIDE.U32 R8, P1, R11, UR5, R8 ;  /* 0x000000050b087c25 */ /* 0x000fc8000f820008 */
[----:B------:R-:W-:-:S04]  /*8a70*/  IMAD.WIDE.U32 R10, R11, UR4, RZ ;  /* 0x000000040b0a7c25 */ /* 0x000fc8000f8e00ff */
[----:B------:R-:W-:Y:S01]  /*8a80*/  IMAD.X R7, RZ, RZ, RZ, P1 ;  /* 0x000000ffff077224 */ /* 0x000fe200008e06ff */
[----:B------:R-:W-:Y:S01]  /*8a90*/  IADD3 RZ, P1, R11, R8, RZ ;  /* 0x000000080bff7210 */ /* 0x000fe20007f3e0ff */
[----:B------:R-:W-:-:S04]  /*8aa0*/  IMAD.MOV.U32 R6, RZ, RZ, R9 ;  /* 0x000000ffff067224 */ /* 0x000fc800078e0009 */
[----:B------:R-:W-:-:S08]  /*8ab0*/  IMAD.WIDE.U32.X R6, R19, UR5, R6, P1 ;  /* 0x0000000513067c25 */ /* 0x000fd000088e0406 */
.L_x_179:
[--C-:B------:R-:W-:Y:S01]  /*8ac0*/  SHF.R.U64 R10, R6, UR7, R7.reuse ;  /* 0x00000007060a7c19 */ /* 0x100fe20008001207 */
[----:B------:R-:W-:Y:S01]  /*8ad0*/  ULDC.64 UR4, c[0x0][0x620] ;  /* 0x0001880000047ab9 */ /* 0x000fe20000000a00 */
[----:B------:R-:W-:Y:S01]  /*8ae0*/  SHF.R.U32.HI R6, RZ, UR7, R7 ;  /* 0x00000007ff067c19 */ /* 0x000fe20008011607 */
[----:B------:R-:W2:Y:S01]  /*8af0*/  LDC R22, c[0x0][0x144] ;  /* 0x00005100ff167b82 */ /* 0x000ea20000000800 */
[----:B------:R-:W-:Y:S01]  /*8b00*/  IADD3 R9, P1, RZ, -R10, RZ ;  /* 0x8000000aff097210 */ /* 0x000fe20007f3e0ff */
[----:B------:R-:W-:Y:S01]  /*8b10*/  ULDC.64 UR8, c[0x0][0x640] ;  /* 0x0001900000087ab9 */ /* 0x000fe20000000a00 */
[----:B0-----:R-:W-:Y:S01]  /*8b20*/  I2FP.F32.U32 R11, R17 ;  /* 0x00000011000b7245 */ /* 0x001fe20000201000 */
[----:B------:R-:W-:Y:S02]  /*8b30*/  ULDC UR6, c[0x0][0x608] ;  /* 0x0001820000067ab9 */ /* 0x000fe40000000800 */
[----:B------:R-:W-:Y:S01]  /*8b40*/  IMAD.X R6, RZ, RZ, ~R6, P1 ;  /* 0x000000ffff067224 */ /* 0x000fe200008e0e06 */
[----:B------:R-:W-:Y:S01]  /*8b50*/  ISETP.NE.U32.AND P1, PT, RZ, UR8, PT ;  /* 0x00000008ff007c0c */ /* 0x000fe2000bf25070 */
[----:B------:R-:W0:Y:S02]  /*8b60*/  LDC R19, c[0x0][0x148] ;  /* 0x00005200ff137b82 */ /* 0x000e240000000800 */
[----:B------:R-:W-:Y:S01]  /*8b70*/  IMAD R8, R6, UR4, RZ ;  /* 0x0000000406087c24 */ /* 0x000fe2000f8e02ff */
[----:B------:R-:W-:Y:S01]  /*8b80*/  ISETP.NE.AND.EX P1, PT, RZ, UR9, PT, P1 ;  /* 0x00000009ff007c0c */ /* 0x000fe2000bf25310 */
[----:B------:R-:W-:Y:S01]  /*8b90*/  IMAD.WIDE.U32 R6, R9, UR4, R2 ;  /* 0x0000000409067c25 */ /* 0x000fe2000f8e0002 */
[----:B------:R-:W-:-:S03]  /*8ba0*/  ULDC UR4, c[0x0][0x150] ;  /* 0x0000540000047ab9 */ /* 0x000fc60000000800 */
[----:B------:R-:W-:Y:S02]  /*8bb0*/  IMAD R9, R9, UR5, R8 ;  /* 0x0000000509097c24 */ /* 0x000fe4000f8e0208 */
[----:B------:R-:W-:Y:S01]  /*8bc0*/  FMUL R8, R11, UR4 ;  /* 0x000000040b087c20 */ /* 0x000fe20008400000 */
[----:B------:R-:W-:Y:S01]  /*8bd0*/  ULDC UR4, c[0x0][0x618] ;  /* 0x0001860000047ab9 */ /* 0x000fe20000000800 */
[----:B------:R-:W-:Y:S01]  /*8be0*/  ULDC UR5, c[0x0][0x154] ;  /* 0x0000550000057ab9 */ /* 0x000fe20000000800 */
[----:B------:R-:W-:-:S03]  /*8bf0*/  IMAD.IADD R7, R7, 0x1, R9 ;  /* 0x0000000107077824 */ /* 0x000fc600078e0209 */
[----:B------:R-:W3:Y:S02]  /*8c00*/  F2I.U32.TRUNC.NTZ R8, R8 ;  /* 0x0000000800087305 */ /* 0x000ee4000020f000 */
[----:B------:R-:W-:Y:S02]  /*8c10*/  SHF.R.U64 R11, R6, UR4, R7 ;  /* 0x00000004060b7c19 */ /* 0x000fe40008001207 */
[----:B-1----:R-:W-:-:S05]  /*8c20*/  I2FP.F32.U32 R6, R14 ;  /* 0x0000000e00067245 */ /* 0x002fca0000201000 */
[----:B------:R-:W-:Y:S01]  /*8c30*/  FMUL R21, R6, UR5 ;  /* 0x0000000506157c20 */ /* 0x000fe20008400000 */
[----:B------:R-:W-:Y:S01]  /*8c40*/  SHF.R.U32.HI R6, RZ, UR4, R7 ;  /* 0x00000004ff067c19 */ /* 0x000fe20008011607 */
[----:B------:R-:W-:-:S03]  /*8c50*/  ULDC UR4, c[0x0][0x658] ;  /* 0x0001960000047ab9 */ /* 0x000fc60000000800 */
[--C-:B------:R-:W-:Y:S01]  /*8c60*/  SHF.R.U64 R20, R11, UR6, R6.reuse ;  /* 0x000000060b147c19 */ /* 0x100fe20008001206 */
[----:B------:R-:W1:Y:S01]  /*8c70*/  F2I.U32.TRUNC.NTZ R21, R21 ;  /* 0x0000001500157305 */ /* 0x000e62000020f000 */
[----:B------:R-:W-:Y:S01]  /*8c80*/  SHF.R.U32.HI R7, RZ, UR6, R6 ;  /* 0x00000006ff077c19 */ /* 0x000fe20008011606 */
[----:B---3--:R-:W-:-:S03]  /*8c90*/  IMAD.MOV R8, RZ, RZ, -R8 ;  /* 0x000000ffff087224 */ /* 0x008fc600078e0a08 */
[----:B------:R-:W-:Y:S01]  /*8ca0*/  SHF.R.U64 R18, R20, UR4, R7 ;  /* 0x0000000414127c19 */ /* 0x000fe20008001207 */
[----:B--2---:R-:W-:Y:S01]  /*8cb0*/  IMAD R17, R22, R8, R17 ;  /* 0x0000000816117224 */ /* 0x004fe200078e0211 */
[----:B------:R-:W-:-:S03]  /*8cc0*/  SHF.R.U32.HI R23, RZ, UR4, R7 ;  /* 0x00000004ff177c19 */ /* 0x000fc60008011607 */
[----:B------:R-:W-:Y:S02]  /*8cd0*/  IMAD.MOV.U32 R6, RZ, RZ, R18 ;  /* 0x000000ffff067224 */ /* 0x000fe400078e0012 */
[----:B------:R-:W-:Y:S01]  /*8ce0*/  IMAD.MOV.U32 R7, RZ, RZ, R23 ;  /* 0x000000ffff077224 */ /* 0x000fe200078e0017 */
[----:B-1----:R-:W-:Y:S06]  /*8cf0*/  @!P1 BRA `(.L_x_180) ;  /* 0x0000000000289947 */ /* 0x002fec0003800000 */
[----:B------:R-:W-:Y:S02]  /*8d00*/  ULDC UR4, c[0x0][0x64c] ;  /* 0x0001930000047ab9 */ /* 0x000fe40000000800 */
[----:B------:R-:W-:-:S05]  /*8d10*/  IADD3 R7, P1, R18, UR4, RZ ;  /* 0x0000000412077c10 */ /* 0x000fca000ff3e0ff */
[----:B------:R-:W-:-:S04]  /*8d20*/  IMAD.X R23, RZ, RZ, R23, P1 ;  /* 0x000000ffff177224 */ /* 0x000fc800008e0617 */
[----:B------:R-:W-:-:S04]  /*8d30*/  IMAD.WIDE.U32 R8, R23, UR8, RZ ;  /* 0x0000000817087c25 */ /* 0x000fc8000f8e00ff */
[----:B------:R-:W-:-:S04]  /*8d40*/  IMAD.WIDE.U32 R8, P1, R7, UR9, R8 ;  /* 0x0000000907087c25 */ /* 0x000fc8000f820008 */
[----:B------:R-:W-:-:S04]  /*8d50*/  IMAD.WIDE.U32 R6, R7, UR8, RZ ;  /* 0x0000000807067c25 */ /* 0x000fc8000f8e00ff */
[----:B------:R-:W-:Y:S01]  /*8d60*/  IMAD.MOV.U32 R6, RZ, RZ, R9 ;  /* 0x000000ffff067224 */ /* 0x000fe200078e0009 */
[----:B------:R-:W-:Y:S01]  /*8d70*/  IADD3 RZ, P4, R7, R8, RZ ;  /* 0x0000000807ff7210 */ /* 0x000fe20007f9e0ff */
[----:B------:R-:W-:-:S04]  /*8d80*/  IMAD.X R7, RZ, RZ, RZ, P1 ;  /* 0x000000ffff077224 */ /* 0x000fc800008e06ff */
[----:B------:R-:W-:-:S08]  /*8d90*/  IMAD.WIDE.U32.X R6, R23, UR9, R6, P4 ;  /* 0x0000000917067c25 */ /* 0x000fd0000a0e0406 */
.L_x_180:
[----:B------:R-:W-:Y:S01]  /*8da0*/  ULDC UR4, c[0x0][0x648] ;  /* 0x0001920000047ab9 */ /* 0x000fe20000000800 */
[----:B------:R-:W-:Y:S01]  /*8db0*/  LOP3.LUT R20, R20, UR17, RZ, 0xc0, !PT ;  /* 0x0000001114147c12 */ /* 0x000fe2000f8ec0ff */
[----:B------:R-:W-:Y:S01]  /*8dc0*/  IMAD.MOV R21, RZ, RZ, -R21 ;  /* 0x000000ffff157224 */ /* 0x000fe200078e0a15 */
[----:B------:R-:W-:Y:S01]  /*8dd0*/  SHF.R.U64 R7, R6, UR4, R7 ;  /* 0x0000000406077c19 */ /* 0x000fe20008001207 */
[----:B------:R-:W-:Y:S01]  /*8de0*/  ULDC UR4, c[0x0][0x638] ;  /* 0x00018e0000047ab9 */ /* 0x000fe20000000800 */
[----:B------:R-:W-:Y:S01]  /*8df0*/  LOP3.LUT R11, R11, UR16, RZ, 0xc0, !PT ;  /* 0x000000100b0b7c12 */ /* 0x000fe2000f8ec0ff */
[----:B0-----:R-:W-:Y:S01]  /*8e00*/  @P2 IMAD R17, R19, R21, R14 ;  /* 0x0000001513112224 */ /* 0x001fe200078e020e */
[----:B------:R-:W-:Y:S01]  /*8e10*/  ULDC UR5, c[0x0][0x610] ;  /* 0x0001840000057ab9 */ /* 0x000fe20000000800 */
[----:B------:R-:W-:Y:S02]  /*8e20*/  IMAD.MOV R9, RZ, RZ, -R7 ;  /* 0x000000ffff097224 */ /* 0x000fe400078e0a07 */
[----:B------:R-:W-:-:S02]  /*8e30*/  IMAD R20, R7, UR18, R20 ;  /* 0x0000001207147c24 */ /* 0x000fc4000f8e0214 */
[----:B------:R-:W-:Y:S01]  /*8e40*/  IMAD R18, R9, UR4, R18 ;  /* 0x0000000409127c24 */ /* 0x000fe2000f8e0212 */
[----:B------:R-:W-:Y:S01]  /*8e50*/  ULDC UR4, c[0x0][0x600] ;  /* 0x0001800000047ab9 */ /* 0x000fe20000000800 */
[----:B------:R-:W-:Y:S02]  /*8e60*/  IMAD R17, R20, UR5, R17 ;  /* 0x0000000514117c24 */ /* 0x000fe4000f8e0211 */
[----:B------:R-:W-:Y:S02]  /*8e70*/  IMAD R18, R18, UR4, R11 ;  /* 0x0000000412127c24 */ /* 0x000fe4000f8e020b */
[----:B------:R-:W-:Y:S02]  /*8e80*/  IMAD.MOV.U32 R7, RZ, RZ, 0x1 ;  /* 0x00000001ff077424 */ /* 0x000fe400078e00ff */
[----:B------:R-:W-:Y:S01]  /*8e90*/  IMAD.MOV.U32 R6, RZ, RZ, R10 ;  /* 0x000000ffff067224 */ /* 0x000fe200078e000a */
[----:B------:R-:W-:Y:S02]  /*8ea0*/  SEL R14, R18, R17, !P2 ;  /* 0x00000011120e7207 */ /* 0x000fe40005000000 */
[----:B------:R-:W-:-:S07]  /*8eb0*/  SEL R11, R17, R18, !P2 ;  /* 0x00000012110b7207 */ /* 0x000fce0005000000 */
.L_x_178:
[----:B------:R-:W-:Y:S05]  /*8ec0*/  BSYNC B1 ;  /* 0x0000000000017941 */ /* 0x000fea0003800000 */
.L_x_177:
[----:B------:R-:W-:-:S13]  /*8ed0*/  LOP3.LUT P1, RZ, R7, 0xff, RZ, 0xc0, !PT ;  /* 0x000000ff07ff7812 */ /* 0x000fda000782c0ff */
[----:B------:R-:W-:Y:S05]  /*8ee0*/  @P1 BRA `(.L_x_181) ;  /* 0xfffffff4004c1947 */ /* 0x000fea000383ffff */
[----:B------:R-:W-:Y:S05]  /*8ef0*/  BSYNC B0 ;  /* 0x0000000000007941 */ /* 0x000fea0003800000 */
.L_x_169:
[----:B------:R-:W-:-:S03]  /*8f00*/  UMOV UR4, 0xffffffff ;  /* 0xffffffff00047882 */ /* 0x000fc60000000000 */
[----:B------:R-:W-:Y:S05]  /*8f10*/  BRA.DIV UR4, `(.L_x_182) ;  /* 0x0000000604887947 */ /* 0x000fea000b800000 */
[----:B------:R-:W-:-:S13]  /*8f20*/  ELECT P0, URZ, PT ;  /* 0x00000000003f782f */ /* 0x000fda0003800000 */
.L_x_199:
[----:B------:R-:W-:Y:S04]  /*8f30*/  BSSY B0, `(.L_x_183) ;  /* 0x0000046000007945 */ /* 0x000fe80003800000 */
[----:B------:R-:W-:Y:S05]  /*8f40*/  @!P0 BRA `(.L_x_184) ;  /* 0x0000000400108947 */ /* 0x000fea0003800000 */
[----:B------:R-:W-:-:S04]  /*8f50*/  LOP3.LUT R4, R4, 0x2, RZ, 0xfc, !PT ;  /* 0x0000000204047812 */ /* 0x000fc800078efcff */
[----:B------:R-:W-:-:S13]  /*8f60*/  ISETP.NE.AND P0, PT, R4, 0x3, PT ;  /* 0x000000030400780c */ /* 0x000fda0003f05270 */
[----:B------:R-:W-:Y:S05]  /*8f70*/  @!P0 BRA `(.L_x_185) ;  /* 0x0000000000048947 */ /* 0x000fea0003800000 */
[----:B------:R-:W-:Y:S01]  /*8f80*/  BPT.TRAP 0x1 ;  /* 0x000000040000795c */ /* 0x000fe20000300000 */
.L_x_185:
[----:B------:R-:W0:Y:S01]  /*8f90*/  S2R R3, SR_CgaCtaId ;  /* 0x0000000000037919 */ /* 0x000e220000008800 */
[----:B------:R-:W-:-:S04]  /*8fa0*/  MOV R0, 0x400 ;  /* 0x0000040000007802 */ /* 0x000fc80000000f00 */
[----:B0-----:R-:W-:Y:S02]  /*8fb0*/  LEA R0, R3, R0, 0x18 ;  /* 0x0000000003007211 */ /* 0x001fe400078ec0ff */
[----:B------:R-:W-:-:S03]  /*8fc0*/  SHF.L.U32 R3, R5, 0x1f, RZ ;  /* 0x0000001f05037819 */ /* 0x000fc600000006ff */
[----:B------:R-:W-:-:S04]  /*8fd0*/  VIADD R0, R0, 0x38 ;  /* 0x0000003800007836 */ /* 0x000fc80000000000 */
[C---:B------:R-:W-:Y:S02]  /*8fe0*/  IMAD R6, R13.reuse, 0x8, R0 ;  /* 0x000000080d067824 */ /* 0x040fe400078e0200 */
[----:B------:R-:W-:Y:S02]  /*8ff0*/  VIADD R13, R13, 0x1 ;  /* 0x000000010d0d7836 */ /* 0x000fe40000000000 */
[----:B------:R-:W0:Y:S03]  /*9000*/  SYNCS.PHASECHK.TRANS64.TRYWAIT P0, [R6+URZ], R3 ;  /* 0x00000003060075a7 */ /* 0x000e26000800017f */
[----:B------:R-:W-:-:S04]  /*9010*/  ISETP.NE.AND P1, PT, R13, 0x7, PT ;  /* 0x000000070d00780c */ /* 0x000fc80003f25270 */
[----:B------:R-:W-:Y:S02]  /*9020*/  SEL R2, RZ, 0x1, P1 ;  /* 0x00000001ff027807 */ /* 0x000fe40000800000 */
[----:B------:R-:W-:Y:S02]  /*9030*/  SEL R13, R13, RZ, P1 ;  /* 0x000000ff0d0d7207 */ /* 0x000fe40000800000 */
[----:B------:R-:W-:-:S03]  /*9040*/  LOP3.LUT R8, R5, R2, RZ, 0x3c, !PT ;  /* 0x0000000205087212 */ /* 0x000fc600078e3cff */
[----:B------:R-:W-:Y:S01]  /*9050*/  IMAD R7, R13, 0x8, R0 ;  /* 0x000000080d077824 */ /* 0x000fe200078e0200 */
[----:B------:R-:W-:Y:S01]  /*9060*/  SHF.L.U32 R4, R8, 0x1f, RZ ;  /* 0x0000001f08047819 */ /* 0x000fe200000006ff */
[----:B0-----:R-:W-:Y:S06]  /*9070*/  @!P0 BRA `(.L_x_186) ;  /* 0x0000000400548947 */ /* 0x001fec0003800000 */
.L_x_200:
[----:B------:R-:W1:Y:S01]  /*9080*/  SYNCS.PHASECHK.TRANS64.TRYWAIT P0, [R7+URZ], R4 ;  /* 0x00000004070075a7 */ /* 0x000e62000800017f */
[----:B------:R-:W-:-:S05]  /*9090*/  VIADD R2, R13, 0x1 ;  /* 0x000000010d027836 */ /* 0x000fca0000000000 */
[----:B------:R-:W-:-:S04]  /*90a0*/  ISETP.NE.AND P1, PT, R2, 0x7, PT ;  /* 0x000000070200780c */ /* 0x000fc80003f25270 */
[----:B0-----:R-:W-:Y:S02]  /*90b0*/  SEL R3, RZ, 0x1, P1 ;  /* 0x00000001ff037807 */ /* 0x001fe40000800000 */
[----:B------:R-:W-:Y:S02]  /*90c0*/  SEL R9, R2, RZ, P1 ;  /* 0x000000ff02097207 */ /* 0x000fe40000800000 */
[----:B------:R-:W-:-:S03]  /*90d0*/  LOP3.LUT R8, R8, R3, RZ, 0x3c, !PT ;  /* 0x0000000308087212 */ /* 0x000fc600078e3cff */
[----:B------:R-:W-:Y:S01]  /*90e0*/  IMAD R6, R9, 0x8, R0 ;  /* 0x0000000809067824 */ /* 0x000fe200078e0200 */
[----:B------:R-:W-:Y:S01]  /*90f0*/  SHF.L.U32 R5, R8, 0x1f, RZ ;  /* 0x0000001f08057819 */ /* 0x000fe200000006ff */
[----:B-1----:R-:W-:Y:S06]  /*9100*/  @!P0 BRA `(.L_x_187) ;  /* 0x0000000400448947 */ /* 0x002fec0003800000 */
.L_x_201:
[----:B------:R-:W1:Y:S01]  /*9110*/  SYNCS.PHASECHK.TRANS64.TRYWAIT P0, [R6+URZ], R5 ;  /* 0x00000005060075a7 */ /* 0x000e62000800017f */
[----:B------:R-:W-:-:S05]  /*9120*/  VIADD R2, R9, 0x1 ;  /* 0x0000000109027836 */ /* 0x000fca0000000000 */
[----:B------:R-:W-:-:S04]  /*9130*/  ISETP.NE.AND P1, PT, R2, 0x7, PT ;  /* 0x000000070200780c */ /* 0x000fc80003f25270 */
[----:B------:R-:W-:Y:S02]  /*9140*/  SEL R3, RZ, 0x1, P1 ;  /* 0x00000001ff037807 */ /* 0x000fe40000800000 */
[----:B0-----:R-:W-:Y:S02]  /*9150*/  SEL R7, R2, RZ, P1 ;  /* 0x000000ff02077207 */ /* 0x001fe40000800000 */
[----:B------:R-:W-:-:S03]  /*9160*/  LOP3.LUT R8, R8, R3, RZ, 0x3c, !PT ;  /* 0x0000000308087212 */ /* 0x000fc600078e3cff */
[----:B------:R-:W-:Y:S01]  /*9170*/  IMAD R9, R7, 0x8, R0 ;  /* 0x0000000807097824 */ /* 0x000fe200078e0200 */
[----:B------:R-:W-:Y:S01]  /*9180*/  SHF.L.U32 R4, R8, 0x1f, RZ ;  /* 0x0000001f08047819 */ /* 0x000fe200000006ff */
[----:B-1----:R-:W-:Y:S06]  /*9190*/  @!P0 BRA `(.L_x_188) ;  /* 0x0000000400348947 */ /* 0x002fec0003800000 */
.L_x_202:
[----:B------:R-:W1:Y:S01]  /*91a0*/  SYNCS.PHASECHK.TRANS64.TRYWAIT P0, [R9+URZ], R4 ;  /* 0x00000004090075a7 */ /* 0x000e62000800017f */
[----:B------:R-:W-:-:S05]  /*91b0*/  VIADD R2, R7, 0x1 ;  /* 0x0000000107027836 */ /* 0x000fca0000000000 */
[----:B------:R-:W-:-:S04]  /*91c0*/  ISETP.NE.AND P1, PT, R2, 0x7, PT ;  /* 0x000000070200780c */ /* 0x000fc80003f25270 */
[----:B------:R-:W-:Y:S02]  /*91d0*/  SEL R3, RZ, 0x1, P1 ;  /* 0x00000001ff037807 */ /* 0x000fe40000800000 */
[----:B------:R-:W-:Y:S02]  /*91e0*/  SEL R7, R2, RZ, P1 ;  /* 0x000000ff02077207 */ /* 0x000fe40000800000 */
[----:B------:R-:W-:-:S03]  /*91f0*/  LOP3.LUT R8, R8, R3, RZ, 0x3c, !PT ;  /* 0x0000000308087212 */ /* 0x000fc600078e3cff */
[----:B------:R-:W-:Y:S01]  /*9200*/  IMAD R10, R7, 0x8, R0 ;  /* 0x00000008070a7824 */ /* 0x000fe200078e0200 */
[----:B0-----:R-:W-:Y:S01]  /*9210*/  SHF.L.U32 R5, R8, 0x1f, RZ ;  /* 0x0000001f08057819 */ /* 0x001fe200000006ff */
[----:B-1----:R-:W-:Y:S06]  /*9220*/  @!P0 BRA `(.L_x_189) ;  /* 0x0000000400248947 */ /* 0x002fec0003800000 */
.L_x_203:
[----:B------:R-:W1:Y:S01]  /*9230*/  SYNCS.PHASECHK.TRANS64.TRYWAIT P0, [R10+URZ], R5 ;  /* 0x000000050a0075a7 */ /* 0x000e62000800017f */
[----:B------:R-:W-:-:S05]  /*9240*/  VIADD R2, R7, 0x1 ;  /* 0x0000000107027836 */ /* 0x000fca0000000000 */
[----:B------:R-:W-:-:S04]  /*9250*/  ISETP.NE.AND P1, PT, R2, 0x7, PT ;  /* 0x000000070200780c */ /* 0x000fc80003f25270 */
[----:B------:R-:W-:Y:S02]  /*9260*/  SEL R3, RZ, 0x1, P1 ;  /* 0x00000001ff037807 */ /* 0x000fe40000800000 */
[----:B------:R-:W-:Y:S02]  /*9270*/  SEL R7, R2, RZ, P1 ;  /* 0x000000ff02077207 */ /* 0x000fe40000800000 */
[----:B0-----:R-:W-:-:S03]  /*9280*/  LOP3.LUT R9, R8, R3, RZ, 0x3c, !PT ;  /* 0x0000000308097212 */ /* 0x001fc600078e3cff */
[----:B------:R-:W-:Y:S01]  /*9290*/  IMAD R11, R7, 0x8, R0 ;  /* 0x00000008070b7824 */ /* 0x000fe200078e0200 */
[----:B------:R-:W-:Y:S01]  /*92a0*/  SHF.L.U32 R6, R9, 0x1f, RZ ;  /* 0x0000001f09067819 */ /* 0x000fe200000006ff */
[----:B-1----:R-:W-:Y:S06]  /*92b0*/  @!P0 BRA `(.L_x_190) ;  /* 0x0000000400148947 */ /* 0x002fec0003800000 */
.L_x_204:
[----:B------:R-:W1:Y:S01]  /*92c0*/  SYNCS.PHASECHK.TRANS64.TRYWAIT P0, [R11+URZ], R6 ;  /* 0x000000060b0075a7 */ /* 0x000e62000800017f */
[----:B------:R-:W-:-:S05]  /*92d0*/  VIADD R2, R7, 0x1 ;  /* 0x0000000107027836 */ /* 0x000fca0000000000 */
[----:B------:R-:W-:-:S04]  /*92e0*/  ISETP.NE.AND P1, PT, R2, 0x7, PT ;  /* 0x000000070200780c */ /* 0x000fc80003f25270 */
[----:B------:R-:W-:Y:S02]  /*92f0*/  SEL R4, RZ, 0x1, P1 ;  /* 0x00000001ff047807 */ /* 0x000fe40000800000 */
[----:B------:R-:W-:Y:S02]  /*9300*/  SEL R3, R2, RZ, P1 ;  /* 0x000000ff02037207 */ /* 0x000fe40000800000 */
[----:B------:R-:W-:Y:S01]  /*9310*/  LOP3.LUT R4, R9, R4, RZ, 0x3c, !PT ;  /* 0x0000000409047212 */ /* 0x000fe200078e3cff */
[----:B-1----:R-:W-:Y:S06]  /*9320*/  @!P0 BRA `(.L_x_191) ;  /* 0x00000004000c8947 */ /* 0x002fec0003800000 */
.L_x_205:
[----:B------:R-:W-:Y:S01]  /*9330*/  IMAD R3, R3, 0x8, R0 ;  /* 0x0000000803037824 */ /* 0x000fe200078e0200 */
[----:B------:R-:W-:-:S07]  /*9340*/  SHF.L.U32 R0, R4, 0x1f, RZ ;  /* 0x0000001f04007819 */ /* 0x000fce00000006ff */
.L_x_192:
[----:B--2---:R2:W3:Y:S02]  /*9350*/  SYNCS.PHASECHK.TRANS64.TRYWAIT P0, [R3+URZ], R0 ;  /* 0x00000000030075a7 */ /* 0x0044e4000800017f */
[----:B---3--:R-:W-:Y:S05]  /*9360*/  @!P0 NANOSLEEP.SYNCS 0x989680 ;  /* 0x009896800000895d */ /* 0x008fea0003900000 */
[----:B------:R-:W3:Y:S02]  /*9370*/  @!P0 SYNCS.PHASECHK.TRANS64 P0, [R3+URZ], R0 ;  /* 0x00000000030085a7 */ /* 0x000ee4000800007f */
[----:B---3--:R-:W-:Y:S05]  /*9380*/  @!P0 BRA `(.L_x_192) ;  /* 0xfffffffc00f08947 */ /* 0x008fea000383ffff */
.L_x_184:
[----:B------:R-:W-:Y:S05]  /*9390*/  BSYNC B0 ;  /* 0x0000000000007941 */ /* 0x000fea0003800000 */
.L_x_183:
[----:B------:R-:W-:Y:S05]  /*93a0*/  EXIT ;  /* 0x000000000000794d */ /* 0x000fea0003800000 */
.L_x_17:
[----:B-1----:R-:W-:-:S04]  /*93b0*/  IMAD.U32 R11, RZ, RZ, UR6 ;  /* 0x00000006ff0b7e24 */ /* 0x002fc8000f8e00ff */
[----:B------:R1:W4:Y:S03]  /*93c0*/  SYNCS.PHASECHK.TRANS64.TRYWAIT P0, [R11+URZ], R10 ;  /* 0x0000000a0b0075a7 */ /* 0x000326000800017f */
[----:B----4-:R-:W-:Y:S05]  /*93d0*/  @!P0 NANOSLEEP.SYNCS 0x989680 ;  /* 0x009896800000895d */ /* 0x010fea0003900000 */
[----:B------:R-:W4:Y:S02]  /*93e0*/  @!P0 SYNCS.PHASECHK.TRANS64 P0, [R11+URZ], R10 ;  /* 0x0000000a0b0085a7 */ /* 0x000f24000800007f */
[----:B----4-:R-:W-:Y:S05]  /*93f0*/  @!P0 BRA `(.L_x_17) ;  /* 0xfffffffc00ec8947 */ /* 0x010fea000383ffff */
[----:B------:R-:W-:Y:S05]  /*9400*/  BRA `(.L_x_16) ;  /* 0xffffff8000687947 */ /* 0x000fea000383ffff */
.L_x_23:
[----:B-1----:R-:W-:-:S04]  /*9410*/  IMAD.U32 R140, RZ, RZ, UR12 ;  /* 0x0000000cff8c7e24 */ /* 0x002fc8000f8e00ff */
[----:B------:R1:W4:Y:S03]  /*9420*/  SYNCS.PHASECHK.TRANS64.TRYWAIT P0, [R140+URZ], R11 ;  /* 0x0000000b8c0075a7 */ /* 0x000326000800017f */
[----:B----4-:R-:W-:Y:S05]  /*9430*/  @!P0 NANOSLEEP.SYNCS 0x989680 ;  /* 0x009896800000895d */ /* 0x010fea0003900000 */
[----:B------:R-:W4:Y:S02]  /*9440*/  @!P0 SYNCS.PHASECHK.TRANS64 P0, [R140+URZ], R11 ;  /* 0x0000000b8c0085a7 */ /* 0x000f24000800007f */
[----:B----4-:R-:W-:Y:S05]  /*9450*/  @!P0 BRA `(.L_x_23) ;  /* 0xfffffffc00ec8947 */ /* 0x010fea000383ffff */
[----:B------:R-:W-:Y:S05]  /*9460*/  BRA `(.L_x_22) ;  /* 0xffffff8800ac7947 */ /* 0x000fea000383ffff */
.L_x_170:
[----:B------:R-:W-:Y:S01]  /*9470*/  BSSY B1, `(.L_x_193) ;  /* 0x0000006000017945 */ /* 0x000fe20003800000 */
[----:B------:R-:W-:-:S07]  /*9480*/  IMAD.MOV.U32 R7, RZ, RZ, -0x1 ;  /* 0xffffffffff077424 */ /* 0x000fce00078e00ff */
[----:B------:R-:W-:Y:S05]  /*9490*/  WARPSYNC.COLLECTIVE R7, `(.L_x_194) ;  /* 0x00000000070c7348 */ /* 0x000fea0003c00000 */
[----:B------:R-:W-:Y:S02]  /*94a0*/  ELECT P1, UR62, PT ;  /* 0x00000000003e782f */ /* 0x000fe40003820000 */
[----:B------:R-:W-:Y:S01]  /*94b0*/  MOV R7, UR62 ;  /* 0x0000003e00077c02 */ /* 0x000fe20008000f00 */
[----:B------:R-:W-:Y:S10]  /*94c0*/  ENDCOLLECTIVE ;  /* 0x000000000000791b */ /* 0x000ff40003800000 */
.L_x_194:
[----:B------:R-:W-:Y:S05]  /*94d0*/  BSYNC B1 ;  /* 0x0000000000017941 */ /* 0x000fea0003800000 */
.L_x_193:
[----:B------:R-:W-:Y:S05]  /*94e0*/  BRA `(.L_x_195) ;  /* 0xffffffec00d87947 */ /* 0x000fea000383ffff */
.L_x_173:
[----:B-1----:R1:W2:Y:S02]  /*94f0*/  SYNCS.PHASECHK.TRANS64.TRYWAIT P1, [R19+URZ+0x38], R10 ;  /* 0x0000380a130075a7 */ /* 0x0022a4000802017f */
[----:B--2---:R-:W-:Y:S05]  /*9500*/  @!P1 NANOSLEEP.SYNCS 0x989680 ;  /* 0x009896800000995d */ /* 0x004fea0003900000 */
[----:B------:R-:W2:Y:S02]  /*9510*/  @!P1 SYNCS.PHASECHK.TRANS64 P1, [R19+URZ+0x38], R10 ;  /* 0x0000380a130095a7 */ /* 0x000ea4000802007f */
[----:B--2---:R-:W-:Y:S05]  /*9520*/  @!P1 BRA `(.L_x_173) ;  /* 0xfffffffc00f09947 */ /* 0x004fea000383ffff */
[----:B------:R-:W-:Y:S05]  /*9530*/  BRA `(.L_x_196) ;  /* 0xfffffff0000c7947 */ /* 0x000fea000383ffff */
.L_x_182:
[----:B------:R-:W-:Y:S01]  /*9540*/  BSSY B0, `(.L_x_197) ;  /* 0x0000006000007945 */ /* 0x000fe20003800000 */
[----:B------:R-:W-:-:S07]  /*9550*/  IMAD.MOV.U32 R7, RZ, RZ, -0x1 ;  /* 0xffffffffff077424 */ /* 0x000fce00078e00ff */
[----:B------:R-:W-:Y:S05]  /*9560*/  WARPSYNC.COLLECTIVE R7, `(.L_x_198) ;  /* 0x00000000070c7348 */ /* 0x000fea0003c00000 */
[----:B------:R-:W-:Y:S02]  /*9570*/  ELECT P1, UR62, PT ;  /* 0x00000000003e782f */ /* 0x000fe40003820000 */
[----:B------:R-:W-:Y:S01]  /*9580*/  MOV R7, UR62 ;  /* 0x0000003e00077c02 */ /* 0x000fe20008000f00 */
[----:B------:R-:W-:Y:S10]  /*9590*/  ENDCOLLECTIVE ;  /* 0x000000000000791b */ /* 0x000ff40003800000 */
.L_x_198:
[----:B------:R-:W-:Y:S05]  /*95a0*/  BSYNC B0 ;  /* 0x0000000000007941 */ /* 0x000fea0003800000 */
.L_x_197:
[----:B------:R-:W-:Y:S01]  /*95b0*/  PLOP3.LUT P0, PT, P1, PT, PT, 0x80, 0x0 ;  /* 0x000000000000781c */ /* 0x000fe20000f0f070 */
[----:B------:R-:W-:-:S12]  /*95c0*/  BRA `(.L_x_199) ;  /* 0xfffffff800587947 */ /* 0x000fd8000383ffff */
.L_x_186:
[----:B0-----:R0:W1:Y:S02]  /*95d0*/  SYNCS.PHASECHK.TRANS64.TRYWAIT P0, [R6+URZ], R3 ;  /* 0x00000003060075a7 */ /* 0x001064000800017f */
[----:B-1----:R-:W-:Y:S05]  /*95e0*/  @!P0 NANOSLEEP.SYNCS 0x989680 ;  /* 0x009896800000895d */ /* 0x002fea0003900000 */
[----:B------:R-:W1:Y:S02]  /*95f0*/  @!P0 SYNCS.PHASECHK.TRANS64 P0, [R6+URZ], R3 ;  /* 0x00000003060085a7 */ /* 0x000e64000800007f */
[----:B-1----:R-:W-:Y:S05]  /*9600*/  @!P0 BRA `(.L_x_186) ;  /* 0xfffffffc00f08947 */ /* 0x002fea000383ffff */
[----:B------:R-:W-:Y:S05]  /*9610*/  BRA `(.L_x_200) ;  /* 0xfffffff800987947 */ /* 0x000fea000383ffff */
.L_x_187:
[----:B0-----:R0:W1:Y:S02]  /*9620*/  SYNCS.PHASECHK.TRANS64.TRYWAIT P0, [R7+URZ], R4 ;  /* 0x00000004070075a7 */ /* 0x001064000800017f */
[----:B-1----:R-:W-:Y:S05]  /*9630*/  @!P0 NANOSLEEP.SYNCS 0x989680 ;  /* 0x009896800000895d */ /* 0x002fea0003900000 */
[----:B------:R-:W1:Y:S02]  /*9640*/  @!P0 SYNCS.PHASECHK.TRANS64 P0, [R7+URZ], R4 ;  /* 0x00000004070085a7 */ /* 0x000e64000800007f */
[----:B-1----:R-:W-:Y:S05]  /*9650*/  @!P0 BRA `(.L_x_187) ;  /* 0xfffffffc00f08947 */ /* 0x002fea000383ffff */
[----:B------:R-:W-:Y:S05]  /*9660*/  BRA `(.L_x_201) ;  /* 0xfffffff800a87947 */ /* 0x000fea000383ffff */
.L_x_188:
[----:B0-----:R0:W1:Y:S02]  /*9670*/  SYNCS.PHASECHK.TRANS64.TRYWAIT P0, [R6+URZ], R5 ;  /* 0x00000005060075a7 */ /* 0x001064000800017f */
[----:B-1----:R-:W-:Y:S05]  /*9680*/  @!P0 NANOSLEEP.SYNCS 0x989680 ;  /* 0x009896800000895d */ /* 0x002fea0003900000 */
[----:B------:R-:W1:Y:S02]  /*9690*/  @!P0 SYNCS.PHASECHK.TRANS64 P0, [R6+URZ], R5 ;  /* 0x00000005060085a7 */ /* 0x000e64000800007f */
[----:B-1----:R-:W-:Y:S05]  /*96a0*/  @!P0 BRA `(.L_x_188) ;  /* 0xfffffffc00f08947 */ /* 0x002fea000383ffff */
[----:B------:R-:W-:Y:S05]  /*96b0*/  BRA `(.L_x_202) ;  /* 0xfffffff800b87947 */ /* 0x000fea000383ffff */
.L_x_189:
[----:B0-----:R0:W1:Y:S02]  /*96c0*/  SYNCS.PHASECHK.TRANS64.TRYWAIT P0, [R9+URZ], R4 ;  /* 0x00000004090075a7 */ /* 0x001064000800017f */
[----:B-1----:R-:W-:Y:S05]  /*96d0*/  @!P0 NANOSLEEP.SYNCS 0x989680 ;  /* 0x009896800000895d */ /* 0x002fea0003900000 */
[----:B------:R-:W1:Y:S02]  /*96e0*/  @!P0 SYNCS.PHASECHK.TRANS64 P0, [R9+URZ], R4 ;  /* 0x00000004090085a7 */ /* 0x000e64000800007f */
[----:B-1----:R-:W-:Y:S05]  /*96f0*/  @!P0 BRA `(.L_x_189) ;  /* 0xfffffffc00f08947 */ /* 0x002fea000383ffff */
[----:B------:R-:W-:Y:S05]  /*9700*/  BRA `(.L_x_203) ;  /* 0xfffffff800c87947 */ /* 0x000fea000383ffff */
.L_x_190:
[----:B0-----:R0:W1:Y:S02]  /*9710*/  SYNCS.PHASECHK.TRANS64.TRYWAIT P0, [R10+URZ], R5 ;  /* 0x000000050a0075a7 */ /* 0x001064000800017f */
[----:B-1----:R-:W-:Y:S05]  /*9720*/  @!P0 NANOSLEEP.SYNCS 0x989680 ;  /* 0x009896800000895d */ /* 0x002fea0003900000 */
[----:B------:R-:W1:Y:S02]  /*9730*/  @!P0 SYNCS.PHASECHK.TRANS64 P0, [R10+URZ], R5 ;  /* 0x000000050a0085a7 */ /* 0x000e64000800007f */
[----:B-1----:R-:W-:Y:S05]  /*9740*/  @!P0 BRA `(.L_x_190) ;  /* 0xfffffffc00f08947 */ /* 0x002fea000383ffff */
[----:B------:R-:W-:Y:S05]  /*9750*/  BRA `(.L_x_204) ;  /* 0xfffffff800d87947 */ /* 0x000fea000383ffff */
.L_x_191:
[----:B-1----:R1:W2:Y:S02]  /*9760*/  SYNCS.PHASECHK.TRANS64.TRYWAIT P0, [R11+URZ], R6 ;  /* 0x000000060b0075a7 */ /* 0x0022a4000800017f */
[----:B--2---:R-:W-:Y:S05]  /*9770*/  @!P0 NANOSLEEP.SYNCS 0x989680 ;  /* 0x009896800000895d */ /* 0x004fea0003900000 */
[----:B------:R-:W2:Y:S02]  /*9780*/  @!P0 SYNCS.PHASECHK.TRANS64 P0, [R11+URZ], R6 ;  /* 0x000000060b0085a7 */ /* 0x000ea4000800007f */
[----:B--2---:R-:W-:Y:S05]  /*9790*/  @!P0 BRA `(.L_x_191) ;  /* 0xfffffffc00f08947 */ /* 0x004fea000383ffff */
[----:B------:R-:W-:Y:S05]  /*97a0*/  BRA `(.L_x_205) ;  /* 0xfffffff800e07947 */ /* 0x000fea000383ffff */
.L_x_206:
[----:B------:R-:W-:-:S00]  /*97b0*/  BRA `(.L_x_206) ;  /* 0xfffffffc00fc7947 */ /* 0x000fc0000383ffff */
[----:B------:R-:W-:-:S00]  /*97c0*/  NOP ;  /* 0x0000000000007918 */ /* 0x000fc00000000000 */
        /* <DEDUP_REMOVED lines=11> */
.L_x_207:


//--------------------- .nv.shared._ZN7cutlass13device_kernelINS_4gemm6kernel13GemmUniversalIN4cute5tupleIJiiiiEEENS1_10collective13CollectiveMmaINS1_37MainloopSm90TmaGmmaWarpSpecializedFP8ILi7ENS5_IJNS4_1CILi1EEESB_SB_EEENS1_35KernelTmaWarpSpecializedCooperativeEEENS5_IJNSA_ILi128EEESF_NSA_ILi64EEEEEENS_12float_e4m3_tENS5_IJlSB_lEEESI_SJ_NS4_8TiledMMAINS4_8MMA_AtomIJNS4_4SM904GMMA31MMA_64x128x32_F32E4M3E4M3_SS_TNILNSN_7ScaleInE1ELSP_1EEEEEENS4_6LayoutINS5_IJNSA_ILi2EEESB_SB_EEENS5_IJSB_NSA_ILi0EEESV_EEEEENS5_IJNS4_10UnderscoreESY_SY_EEEEENS4_13SM90_TMA_LOADENS4_14ComposedLayoutINS4_7SwizzleILi2ELi4ELi3EEENS4_18smem_ptr_flag_bitsILi8EEENSS_INS5_IJNSA_ILi8EEESG_EEENS5_IJSG_SB_EEEEEEEvNS4_8identityES11_S1B_vS1C_EENS_8epilogue10collective6detail29Sm90TmaWarpSpecializedAdapterINS1F_15DefaultEpilogueISI_SJ_SJ_NS1E_6thread17LinearCombinationISI_Li1EffLNS1J_9ScaleType4KindE0ELNS_15FloatRoundStyleE2ESI_EENS1_15EpilogueDefaultEEEEEvvEEEEvNT_6ParamsE --------------------------
	.section	.nv.shared._ZN7cutlass13device_kernelINS_4gemm6kernel13GemmUniversalIN4cute5tupleIJiiiiEEENS1_10collective13CollectiveMmaINS1_37MainloopSm90TmaGmmaWarpSpecializedFP8ILi7ENS5_IJNS4_1CILi1EEESB_SB_EEENS1_35KernelTmaWarpSpecializedCooperativeEEENS5_IJNSA_ILi128EEESF_NSA_ILi64EEEEEENS_12float_e4m3_tENS5_IJlSB_lEEESI_SJ_NS4_8TiledMMAINS4_8MMA_AtomIJNS4_4SM904GMMA31MMA_64x128x32_F32E4M3E4M3_SS_TNILNSN_7ScaleInE1ELSP_1EEEEEENS4_6LayoutINS5_IJNSA_ILi2EEESB_SB_EEENS5_IJSB_NSA_ILi0EEESV_EEEEENS5_IJNS4_10UnderscoreESY_SY_EEEEENS4_13SM90_TMA_LOADENS4_14ComposedLayoutINS4_7SwizzleILi2ELi4ELi3EEENS4_18smem_ptr_flag_bitsILi8EEENSS_INS5_IJNSA_ILi8EEESG_EEENS5_IJSG_SB_EEEEEEEvNS4_8identityES11_S1B_vS1C_EENS_8epilogue10collective6detail29Sm90TmaWarpSpecializedAdapterINS1F_15DefaultEpilogueISI_SJ_SJ_NS1E_6thread17LinearCombinationISI_Li1EffLNS1J_9ScaleType4KindE0ELNS_15FloatRoundStyleE2ESI_EENS1_15EpilogueDefaultEEEEEvvEEEEvNT_6ParamsE,"aw",@nobits
	.sectionflags	@""
	.align	16
	.zero		1024


//--------------------- .nv.shared.reserved.0     --------------------------
	.section	.nv.shared.reserved.0,"aw",@nobits
	.weak		__nv_reservedSMEM_offset_0_alias
	.size		__nv_reservedSMEM_offset_0_alias, 0, 0
	.other		__nv_reservedSMEM_offset_0_alias,@"STO_CUDA_RESERVED_SHARED STV_DEFAULT"
__nv_reservedSMEM_offset_0_alias:
	.zero		0


//--------------------- .nv.global                --------------------------
	.section	.nv.global,"aw",@nobits
.nv.global:
	.type		_ZN40_INTERNAL_41156000_4_k_cu_8525a946_251514cute1_E,@object
	.size		_ZN40_INTERNAL_41156000_4_k_cu_8525a946_251514cute1_E,(_ZN40_INTERNAL_41156000_4_k_cu_8525a946_251514cuda3std3__45__cpo6cbeginE - _ZN40_INTERNAL_41156000_4_k_cu_8525a946_251514cute1_E)
_ZN40_INTERNAL_41156000_4_k_cu_8525a946_251514cute1_E:
	.zero		1
	.type		_ZN40_INTERNAL_41156000_4_k_cu_8525a946_251514cuda3std3__45__cpo6cbeginE,@object
	.size		_ZN40_INTERNAL_41156000_4_k_cu_8525a946_251514cuda3std3__45__cpo6cbeginE,(_ZN40_INTERNAL_41156000_4_k_cu_8525a946_251514cuda3std3__48in_placeE - _ZN40_INTERNAL_41156000_4_k_cu_8525a946_251514cuda3std3__45__cpo6cbeginE)
_ZN40_INTERNAL_41156000_4_k_cu_8525a946_251514cuda3std3__45__cpo6cbeginE:
	.zero		1
	.type		_ZN40_INTERNAL_41156000_4_k_cu_8525a946_251514cuda3std3__48in_placeE,@object
	.size		_ZN40_INTERNAL_41156000_4_k_cu_8525a946_251514cuda3std3__48in_placeE,(_ZN40_INTERNAL_41156000_4_k_cu_8525a946_251514cuda3std6ranges3__45__cpo9iter_moveE - _ZN40_INTERNAL_41156000_4_k_cu_8525a946_251514cuda3std3__48in_placeE)
_ZN40_INTERNAL_41156000_4_k_cu_8525a946_251514cuda3std3__48in_placeE:
	.zero		1
	.type		_ZN40_INTERNAL_41156000_4_k_cu_8525a946_251514cuda3std6ranges3__45__cpo9iter_moveE,@object
	.size		_ZN40_INTERNAL_41156000_4_k_cu_8525a946_251514cuda3std6ranges3__45__cpo9iter_moveE,(_ZN40_INTERNAL_41156000_4_k_cu_8525a946_251514cuda3std3__45__cpo5beginE - _ZN40_INTERNAL_41156000_4_k_cu_8525a946_251514cuda3std6ranges3__45__cpo9iter_moveE)
_ZN40_INTERNAL_41156000_4_k_cu_8525a946_251514cuda3std6ranges3__45__cpo9iter_moveE:
	.zero		1
	.type		_ZN40_INTERNAL_41156000_4_k_cu_8525a946_251514cuda3std3__45__cpo5beginE,@object
	.size		_ZN40_INTERNAL_41156000_4_k_cu_8525a946_251514cuda3std3__45__cpo5beginE,(_ZN40_INTERNAL_41156000_4_k_cu_8525a946_251514cuda3std3__442_GLOBAL__N__41156000_4_k_cu_8525a946_251516ignoreE - _ZN40_INTERNAL_41156000_4_k_cu_8525a946_251514cuda3std3__45__cpo5beginE)
_ZN40_INTERNAL_41156000_4_k_cu_8525a946_251514cuda3std3__45__cpo5beginE:
	.zero		1
	.type		_ZN40_INTERNAL_41156000_4_k_cu_8525a946_251514cuda3std3__442_GLOBAL__N__41156000_4_k_cu_8525a946_251516ignoreE,@object
	.size		_ZN40_INTERNAL_41156000_4_k_cu_8525a946_251514cuda3std3__442_GLOBAL__N__41156000_4_k_cu_8525a946_251516ignoreE,(_ZN40_INTERNAL_41156000_4_k_cu_8525a946_251514cute7productE - _ZN40_INTERNAL_41156000_4_k_cu_8525a946_251514cuda3std3__442_GLOBAL__N__41156000_4_k_cu_8525a946_251516ignoreE)
_ZN40_INTERNAL_41156000_4_k_cu_8525a946_251514cuda3std3__442_GLOBAL__N__41156000_4_k_cu_8525a946_251516ignoreE:
	.zero		1
	.type		_ZN40_INTERNAL_41156000_4_k_cu_8525a946_251514cute7productE,@object
	.size		_ZN40_INTERNAL_41156000_4_k_cu_8525a946_251514cute7productE,(_ZN40_INTERNAL_41156000_4_k_cu_8525a946_251514cuda3std3__45__cpo3endE - _ZN40_INTERNAL_41156000_4_k_cu_8525a946_251514cute7productE)
_ZN40_INTERNAL_41156000_4_k_cu_8525a946_251514cute7productE:
	.zero		1
	.type		_ZN40_INTERNAL_41156000_4_k_cu_8525a946_251514cuda3std3__45__cpo3endE,@object
	.size		_ZN40_INTERNAL_41156000_4_k_cu_8525a946_251514cuda3std3__45__cpo3endE,(_ZN40_INTERNAL_41156000_4_k_cu_8525a946_251514cuda3std3__419piecewise_constructE - _ZN40_INTERNAL_41156000_4_k_cu_8525a946_251514cuda3std3__45__cpo3endE)
_ZN40_INTERNAL_41156000_4_k_cu_8525a946_251514cuda3std3__45__cpo3endE:
	.zero		1
	.type		_ZN40_INTERNAL_41156000_4_k_cu_8525a946_251514cuda3std3__419piecewise_constructE,@object
	.size		_ZN40_INTERNAL_41156000_4_k_cu_8525a946_251514cuda3std3__419piecewise_constructE,(_ZN40_INTERNAL_41156000_4_k_cu_8525a946_251514cuda3std3__45__cpo4cendE - _ZN40_INTERNAL_41156000_4_k_cu_8525a946_251514cuda3std3__419piecewise_constructE)
_ZN40_INTERNAL_41156000_4_k_cu_8525a946_251514cuda3std3__419piecewise_constructE:
	.zero		1
	.type		_ZN40_INTERNAL_41156000_4_k_cu_8525a946_251514cuda3std3__45__cpo4cendE,@object
	.size		_ZN40_INTERNAL_41156000_4_k_cu_8525a946_251514cuda3std3__45__cpo4cendE,(_ZN40_INTERNAL_41156000_4_k_cu_8525a946_251514cuda3std6ranges3__45__cpo4swapE - _ZN40_INTERNAL_41156000_4_k_cu_8525a946_251514cuda3std3__45__cpo4cendE)
_ZN40_INTERNAL_41156000_4_k_cu_8525a946_251514cuda3std3__45__cpo4cendE:
	.zero		1
	.type		_ZN40_INTERNAL_41156000_4_k_cu_8525a946_251514cuda3std6ranges3__45__cpo4swapE,@object
	.size		_ZN40_INTERNAL_41156000_4_k_cu_8525a946_251514cuda3std6ranges3__45__cpo4swapE,(.L_7 - _ZN40_INTERNAL_41156000_4_k_cu_8525a946_251514cuda3std6ranges3__45__cpo4swapE)
_ZN40_INTERNAL_41156000_4_k_cu_8525a946_251514cuda3std6ranges3__45__cpo4swapE:
	.zero		1
.L_7:


//--------------------- .nv.constant0._ZN7cutlass13device_kernelINS_4gemm6kernel13GemmUniversalIN4cute5tupleIJiiiiEEENS1_10collective13CollectiveMmaINS1_37MainloopSm90TmaGmmaWarpSpecializedFP8ILi7ENS5_IJNS4_1CILi1EEESB_SB_EEENS1_35KernelTmaWarpSpecializedCooperativeEEENS5_IJNSA_ILi128EEESF_NSA_ILi64EEEEEENS_12float_e4m3_tENS5_IJlSB_lEEESI_SJ_NS4_8TiledMMAINS4_8MMA_AtomIJNS4_4SM904GMMA31MMA_64x128x32_F32E4M3E4M3_SS_TNILNSN_7ScaleInE1ELSP_1EEEEEENS4_6LayoutINS5_IJNSA_ILi2EEESB_SB_EEENS5_IJSB_NSA_ILi0EEESV_EEEEENS5_IJNS4_10UnderscoreESY_SY_EEEEENS4_13SM90_TMA_LOADENS4_14ComposedLayoutINS4_7SwizzleILi2ELi4ELi3EEENS4_18smem_ptr_flag_bitsILi8EEENSS_INS5_IJNSA_ILi8EEESG_EEENS5_IJSG_SB_EEEEEEEvNS4_8identityES11_S1B_vS1C_EENS_8epilogue10collective6detail29Sm90TmaWarpSpecializedAdapterINS1F_15DefaultEpilogueISI_SJ_SJ_NS1E_6thread17LinearCombinationISI_Li1EffLNS1J_9ScaleType4KindE0ELNS_15FloatRoundStyleE2ESI_EENS1_15EpilogueDefaultEEEEEvvEEEEvNT_6ParamsE --------------------------
	.section	.nv.constant0._ZN7cutlass13device_kernelINS_4gemm6kernel13GemmUniversalIN4cute5tupleIJiiiiEEENS1_10collective13CollectiveMmaINS1_37MainloopSm90TmaGmmaWarpSpecializedFP8ILi7ENS5_IJNS4_1CILi1EEESB_SB_EEENS1_35KernelTmaWarpSpecializedCooperativeEEENS5_IJNSA_ILi128EEESF_NSA_ILi64EEEEEENS_12float_e4m3_tENS5_IJlSB_lEEESI_SJ_NS4_8TiledMMAINS4_8MMA_AtomIJNS4_4SM904GMMA31MMA_64x128x32_F32E4M3E4M3_SS_TNILNSN_7ScaleInE1ELSP_1EEEEEENS4_6LayoutINS5_IJNSA_ILi2EEESB_SB_EEENS5_IJSB_NSA_ILi0EEESV_EEEEENS5_IJNS4_10UnderscoreESY_SY_EEEEENS4_13SM90_TMA_LOADENS4_14ComposedLayoutINS4_7SwizzleILi2ELi4ELi3EEENS4_18smem_ptr_flag_bitsILi8EEENSS_INS5_IJNSA_ILi8EEESG_EEENS5_IJSG_SB_EEEEEEEvNS4_8identityES11_S1B_vS1C_EENS_8epilogue10collective6detail29Sm90TmaWarpSpecializedAdapterINS1F_15DefaultEpilogueISI_SJ_SJ_NS1E_6thread17LinearCombinationISI_Li1EffLNS1J_9ScaleType4KindE0ELNS_15FloatRoundStyleE2ESI_EENS1_15EpilogueDefaultEEEEEvvEEEEvNT_6ParamsE,"a",@progbits
	.sectionflags	@""
	.align	4
.nv.constant0._ZN7cutlass13device_kernelINS_4gemm6kernel13GemmUniversalIN4cute5tupleIJiiiiEEENS1_10collective13CollectiveMmaINS1_37MainloopSm90TmaGmmaWarpSpecializedFP8ILi7ENS5_IJNS4_1CILi1EEESB_SB_EEENS1_35KernelTmaWarpSpecializedCooperativeEEENS5_IJNSA_ILi128EEESF_NSA_ILi64EEEEEENS_12float_e4m3_tENS5_IJlSB_lEEESI_SJ_NS4_8TiledMMAINS4_8MMA_AtomIJNS4_4SM904GMMA31MMA_64x128x32_F32E4M3E4M3_SS_TNILNSN_7ScaleInE1ELSP_1EEEEEENS4_6LayoutINS5_IJNSA_ILi2EEESB_SB_EEENS5_IJSB_NSA_ILi0EEESV_EEEEENS5_IJNS4_10UnderscoreESY_SY_EEEEENS4_13SM90_TMA_LOADENS4_14ComposedLayoutINS4_7SwizzleILi2ELi4ELi3EEENS4_18smem_ptr_flag_bitsILi8EEENSS_INS5_IJNSA_ILi8EEESG_EEENS5_IJSG_SB_EEEEEEEvNS4_8identityES11_S1B_vS1C_EENS_8epilogue10collective6detail29Sm90TmaWarpSpecializedAdapterINS1F_15DefaultEpilogueISI_SJ_SJ_NS1E_6thread17LinearCombinationISI_Li1EffLNS1J_9ScaleType4KindE0ELNS_15FloatRoundStyleE2ESI_EENS1_15EpilogueDefaultEEEEEvvEEEEvNT_6ParamsE:
	.zero		1664


//--------------------- SYMBOLS --------------------------

	.type		.nv.reservedSmem.offset0,@object
	.size		.nv.reservedSmem.offset0,0x4
